	.target	sm_90a

	.elftype	@"ET_EXEC"


//--------------------- .note.nv.tkinfo           --------------------------
	.section	.note.nv.tkinfo,"",@"SHT_NOTE"
	.sectionflags	@"SHF_NOTE_NV_TKINFO"
	.tkinfo
        /*0018*/ 	.word	0x00000002
        /*0030*/ 	.string	""
        /*0030*/ 	.string	"ptxas"
        /*0030*/ 	.string	"Cuda compilation tools, release 13.0, V13.0.88"
        /*0030*/ 	.string	"Build cuda_13.0.r13.0/compiler.36424714_0"
        /*0030*/ 	.string	"-arch sm_90a -m 64 "



//--------------------- .note.nv.cuinfo           --------------------------
	.section	.note.nv.cuinfo,"",@"SHT_NOTE"
	.sectionflags	@"SHF_NOTE_NV_CUINFO"
        /*0018*/ 	.short	0x0002
        /*001a*/ 	.short	0x005a
        /*001c*/ 	.short	0x0082
	.zero		2


//--------------------- .nv.info                  --------------------------
	.section	.nv.info,"",@"SHT_CUDA_INFO"
	.align	4


	//----- nvinfo : EIATTR_REGCOUNT
	.align		4
        /*0000*/ 	.byte	0x04, 0x2f
        /*0002*/ 	.short	(.L_15 - .L_14)
	.align		4
.L_14:
        /*0004*/ 	.word	index@(_ZN7cutlass13device_kernelINS_4gemm6kernel13GemmUniversalIN4cute5tupleIJiiiiEEENS1_10collective13CollectiveMmaINS1_34MainloopSm90TmaGmmaWarpSpecializedILi6ENS5_IJNS4_1CILi1EEESB_SB_EEENS1_32KernelTmaWarpSpecializedPingpongEEENS5_IJNSA_ILi64EEESF_NSA_ILi128EEEEEENS_6half_tENS5_IJlSB_lEEESI_SJ_NS4_8TiledMMAINS4_8MMA_AtomIJNS4_4SM904GMMA25MMA_64x64x16_F32F16F16_SSILNSN_5MajorE0ELSP_0ELNSN_7ScaleInE1ELSQ_1EEEEEENS4_6LayoutISC_NS5_IJNSA_ILi0EEESU_SU_EEEEENS5_IJNS4_10UnderscoreESX_SX_EEEEENS4_13SM90_TMA_LOADENS4_14ComposedLayoutINS4_7SwizzleILi3ELi4ELi3EEENS4_18smem_ptr_flag_bitsILi16EEENST_INS5_IJNSA_ILi8EEESF_EEENS5_IJSF_SB_EEEEEEEvNS4_8identityES10_S1A_vS1B_EENS_8epilogue10collective6detail29Sm90TmaWarpSpecializedAdapterINS1E_15DefaultEpilogueISI_SJ_SJ_NS1D_6thread17LinearCombinationISI_Li1EffLNS1I_9ScaleType4KindE0ELNS_15FloatRoundStyleE2ESI_EENS1_15EpilogueDefaultEEEEEvvEEEEvNT_6ParamsE)
        /*0008*/ 	.word	0x000000a8


	//----- nvinfo : EIATTR_FRAME_SIZE
	.align		4
.L_15:
        /*000c*/ 	.byte	0x04, 0x11
        /*000e*/ 	.short	(.L_17 - .L_16)
	.align		4
.L_16:
        /*0010*/ 	.word	index@(_ZN7cutlass13device_kernelINS_4gemm6kernel13GemmUniversalIN4cute5tupleIJiiiiEEENS1_10collective13CollectiveMmaINS1_34MainloopSm90TmaGmmaWarpSpecializedILi6ENS5_IJNS4_1CILi1EEESB_SB_EEENS1_32KernelTmaWarpSpecializedPingpongEEENS5_IJNSA_ILi64EEESF_NSA_ILi128EEEEEENS_6half_tENS5_IJlSB_lEEESI_SJ_NS4_8TiledMMAINS4_8MMA_AtomIJNS4_4SM904GMMA25MMA_64x64x16_F32F16F16_SSILNSN_5MajorE0ELSP_0ELNSN_7ScaleInE1ELSQ_1EEEEEENS4_6LayoutISC_NS5_IJNSA_ILi0EEESU_SU_EEEEENS5_IJNS4_10UnderscoreESX_SX_EEEEENS4_13SM90_TMA_LOADENS4_14ComposedLayoutINS4_7SwizzleILi3ELi4ELi3EEENS4_18smem_ptr_flag_bitsILi16EEENST_INS5_IJNSA_ILi8EEESF_EEENS5_IJSF_SB_EEEEEEEvNS4_8identityES10_S1A_vS1B_EENS_8epilogue10collective6detail29Sm90TmaWarpSpecializedAdapterINS1E_15DefaultEpilogueISI_SJ_SJ_NS1D_6thread17LinearCombinationISI_Li1EffLNS1I_9ScaleType4KindE0ELNS_15FloatRoundStyleE2ESI_EENS1_15EpilogueDefaultEEEEEvvEEEEvNT_6ParamsE)
        /*0014*/ 	.word	0x00000008


	//----- nvinfo : EIATTR_MIN_STACK_SIZE
	.align		4
.L_17:
        /*0018*/ 	.byte	0x04, 0x12
        /*001a*/ 	.short	(.L_19 - .L_18)
	.align		4
.L_18:
        /*001c*/ 	.word	index@(_ZN7cutlass13device_kernelINS_4gemm6kernel13GemmUniversalIN4cute5tupleIJiiiiEEENS1_10collective13CollectiveMmaINS1_34MainloopSm90TmaGmmaWarpSpecializedILi6ENS5_IJNS4_1CILi1EEESB_SB_EEENS1_32KernelTmaWarpSpecializedPingpongEEENS5_IJNSA_ILi64EEESF_NSA_ILi128EEEEEENS_6half_tENS5_IJlSB_lEEESI_SJ_NS4_8TiledMMAINS4_8MMA_AtomIJNS4_4SM904GMMA25MMA_64x64x16_F32F16F16_SSILNSN_5MajorE0ELSP_0ELNSN_7ScaleInE1ELSQ_1EEEEEENS4_6LayoutISC_NS5_IJNSA_ILi0EEESU_SU_EEEEENS5_IJNS4_10UnderscoreESX_SX_EEEEENS4_13SM90_TMA_LOADENS4_14ComposedLayoutINS4_7SwizzleILi3ELi4ELi3EEENS4_18smem_ptr_flag_bitsILi16EEENST_INS5_IJNSA_ILi8EEESF_EEENS5_IJSF_SB_EEEEEEEvNS4_8identityES10_S1A_vS1B_EENS_8epilogue10collective6detail29Sm90TmaWarpSpecializedAdapterINS1E_15DefaultEpilogueISI_SJ_SJ_NS1D_6thread17LinearCombinationISI_Li1EffLNS1I_9ScaleType4KindE0ELNS_15FloatRoundStyleE2ESI_EENS1_15EpilogueDefaultEEEEEvvEEEEvNT_6ParamsE)
        /*0020*/ 	.word	0x00000008
.L_19:


//--------------------- .nv.compat                --------------------------
	.section	.nv.compat,"",@"SHT_CUDA_COMPAT_INFO"
	.align	4
        /*0000*/ 	.byte	0x02, 0x09, 0x01, 0x00, 0x02, 0x02, 0x04, 0x00, 0x02, 0x05, 0x05, 0x00, 0x03, 0x07, 0x01, 0x01
        /*0010*/ 	.byte	0x02, 0x03, 0x01, 0x00, 0x02, 0x06, 0x01, 0x00, 0x04, 0x0b, 0x08, 0x00, 0x00, 0x00, 0x00, 0x00
        /*0020*/ 	.byte	0x00, 0x00, 0x00, 0x00


//--------------------- .nv.info._ZN7cutlass13device_kernelINS_4gemm6kernel13GemmUniversalIN4cute5tupleIJiiiiEEENS1_10collective13CollectiveMmaINS1_34MainloopSm90TmaGmmaWarpSpecializedILi6ENS5_IJNS4_1CILi1EEESB_SB_EEENS1_32KernelTmaWarpSpecializedPingpongEEENS5_IJNSA_ILi64EEESF_NSA_ILi128EEEEEENS_6half_tENS5_IJlSB_lEEESI_SJ_NS4_8TiledMMAINS4_8MMA_AtomIJNS4_4SM904GMMA25MMA_64x64x16_F32F16F16_SSILNSN_5MajorE0ELSP_0ELNSN_7ScaleInE1ELSQ_1EEEEEENS4_6LayoutISC_NS5_IJNSA_ILi0EEESU_SU_EEEEENS5_IJNS4_10UnderscoreESX_SX_EEEEENS4_13SM90_TMA_LOADENS4_14ComposedLayoutINS4_7SwizzleILi3ELi4ELi3EEENS4_18smem_ptr_flag_bitsILi16EEENST_INS5_IJNSA_ILi8EEESF_EEENS5_IJSF_SB_EEEEEEEvNS4_8identityES10_S1A_vS1B_EENS_8epilogue10collective6detail29Sm90TmaWarpSpecializedAdapterINS1E_15DefaultEpilogueISI_SJ_SJ_NS1D_6thread17LinearCombinationISI_Li1EffLNS1I_9ScaleType4KindE0ELNS_15FloatRoundStyleE2ESI_EENS1_15EpilogueDefaultEEEEEvvEEEEvNT_6ParamsE --------------------------
	.section	.nv.info._ZN7cutlass13device_kernelINS_4gemm6kernel13GemmUniversalIN4cute5tupleIJiiiiEEENS1_10collective13CollectiveMmaINS1_34MainloopSm90TmaGmmaWarpSpecializedILi6ENS5_IJNS4_1CILi1EEESB_SB_EEENS1_32KernelTmaWarpSpecializedPingpongEEENS5_IJNSA_ILi64EEESF_NSA_ILi128EEEEEENS_6half_tENS5_IJlSB_lEEESI_SJ_NS4_8TiledMMAINS4_8MMA_AtomIJNS4_4SM904GMMA25MMA_64x64x16_F32F16F16_SSILNSN_5MajorE0ELSP_0ELNSN_7ScaleInE1ELSQ_1EEEEEENS4_6LayoutISC_NS5_IJNSA_ILi0EEESU_SU_EEEEENS5_IJNS4_10UnderscoreESX_SX_EEEEENS4_13SM90_TMA_LOADENS4_14ComposedLayoutINS4_7SwizzleILi3ELi4ELi3EEENS4_18smem_ptr_flag_bitsILi16EEENST_INS5_IJNSA_ILi8EEESF_EEENS5_IJSF_SB_EEEEEEEvNS4_8identityES10_S1A_vS1B_EENS_8epilogue10collective6detail29Sm90TmaWarpSpecializedAdapterINS1E_15DefaultEpilogueISI_SJ_SJ_NS1D_6thread17LinearCombinationISI_Li1EffLNS1I_9ScaleType4KindE0ELNS_15FloatRoundStyleE2ESI_EENS1_15EpilogueDefaultEEEEEvvEEEEvNT_6ParamsE,"",@"SHT_CUDA_INFO"
	.sectionflags	@""
	.align	4


	//----- nvinfo : EIATTR_CUDA_API_VERSION
	.align		4
        /*0000*/ 	.byte	0x04, 0x37
        /*0002*/ 	.short	(.L_21 - .L_20)
.L_20:
        /*0004*/ 	.word	0x00000082


	//----- nvinfo : EIATTR_KPARAM_INFO
	.align		4
.L_21:
        /*0008*/ 	.byte	0x04, 0x17
        /*000a*/ 	.short	(.L_23 - .L_22)
.L_22:
        /*000c*/ 	.word	0x00000000
        /*0010*/ 	.short	0x0000
        /*0012*/ 	.short	0x0070
        /*0014*/ 	.byte	0x00, 0xf0, 0x01, 0x10


	//----- nvinfo : EIATTR_SPARSE_MMA_MASK
	.align		4
.L_23:
        /*0018*/ 	.byte	0x03, 0x50
        /*001a*/ 	.short	0x0000


	//----- nvinfo : EIATTR_MAXREG_COUNT
	.align		4
        /*001c*/ 	.byte	0x03, 0x1b
        /*001e*/ 	.short	0x00a8


	//----- nvinfo : EIATTR_NUM_BARRIERS
	.align		4
        /*0020*/ 	.byte	0x02, 0x4c
        /*0022*/ 	.byte	0x01
	.zero		1


	//----- nvinfo : EIATTR_EXTERNS
	.align		4
        /*0024*/ 	.byte	0x04, 0x0f
        /*0026*/ 	.short	(.L_25 - .L_24)


	//   ....[0]....
	.align		4
.L_24:
        /*0028*/ 	.word	index@(__assertfail)


	//----- nvinfo : EIATTR_ANNOTATIONS
	.align		4
.L_25:
        /*002c*/ 	.byte	0x04, 0x55
        /*002e*/ 	.short	(.L_27 - .L_26)


	//   ....[0]....
.L_26:
        /*0030*/ 	.word	0x00000001
        /*0034*/ 	.byte	0x10, 0x0b, 0x00, 0x00, 0x01, 0x00, 0x00, 0x00, 0x30, 0x12, 0x00, 0x00, 0x01, 0x00, 0x00, 0x00
        /*0044*/ 	.byte	0x70, 0x46, 0x00, 0x00, 0x01, 0x00, 0x00, 0x00, 0xd0, 0x52, 0x00, 0x00


	//----- nvinfo : EIATTR_MERCURY_ISA_VERSION
	.align		4
.L_27:
        /*0050*/ 	.byte	0x03, 0x5f
        /*0052*/ 	.short	0x0101


	//----- nvinfo : EIATTR_INT_WARP_WIDE_INSTR_OFFSETS
	.align		4
        /*0054*/ 	.byte	0x04, 0x31
        /*0056*/ 	.short	(.L_29 - .L_28)


	//   ....[0]....
.L_28:
        /*0058*/ 	.word	0x00000430


	//   ....[1]....
        /*005c*/ 	.word	0x00000450


	//   ....[2]....
        /*0060*/ 	.word	0x000004d0


	//   ....[3]....
        /*0064*/ 	.word	0x000004e0


	//   ....[4]....
        /*0068*/ 	.word	0x000004f0


	//   ....[5]....
        /*006c*/ 	.word	0x00000510


	//   ....[6]....
        /*0070*/ 	.word	0x000005a0


	//   ....[7]....
        /*0074*/ 	.word	0x000005c0


	//----- nvinfo : EIATTR_COOP_GROUP_MASK_REGIDS
	.align		4
.L_29:
        /*0078*/ 	.byte	0x04, 0x29
        /*007a*/ 	.short	(.L_31 - .L_30)


	//   ....[0]....
.L_30:
        /*007c*/ 	.word	0xffffffff


	//   ....[1]....
        /*0080*/ 	.word	0xffffffff


	//   ....[2]....
        /*0084*/ 	.word	0xffffffff


	//   ....[3]....
        /*0088*/ 	.word	0xffffffff


	//   ....[4]....
        /*008c*/ 	.word	0xffffffff


	//   ....[5]....
        /*0090*/ 	.word	0xffffffff


	//----- nvinfo : EIATTR_COOP_GROUP_INSTR_OFFSETS
	.align		4
.L_31:
        /*0094*/ 	.byte	0x04, 0x28
        /*0096*/ 	.short	(.L_33 - .L_32)


	//   ....[0]....
.L_32:
        /*0098*/ 	.word	0x00000070


	//   ....[1]....
        /*009c*/ 	.word	0x00000080


	//   ....[2]....
        /*00a0*/ 	.word	0x00000140


	//   ....[3]....
        /*00a4*/ 	.word	0x00000310


	//   ....[4]....
        /*00a8*/ 	.word	0x00000350


	//   ....[5]....
        /*00ac*/ 	.word	0x00000390


	//----- nvinfo : EIATTR_REG_RECONFIG
	.align		4
.L_33:
        /*00b0*/ 	.byte	0x01, 0x54
	.zero		2


	//----- nvinfo : EIATTR_SYSCALL_OFFSETS
	.align		4
        /*00b4*/ 	.byte	0x04, 0x46
        /*00b6*/ 	.short	(.L_35 - .L_34)


	//   ....[0]....
.L_34:
        /*00b8*/ 	.word	0x00001730


	//----- nvinfo : EIATTR_MBARRIER_INSTR_OFFSETS
	.align		4
.L_35:
        /*00bc*/ 	.byte	0x04, 0x39
        /*00be*/ 	.short	(.L_37 - .L_36)


	//   ....[0]....
.L_36:
        /*00c0*/ 	.word	0x00000240
        /*00c4*/ 	.word	0x000000ff
        /*00c8*/ 	.word	0x00000000
        /*00cc*/ 	.short	0x0100
        /*00ce*/ 	.byte	0x08
	.zero		1


	//   ....[1]....
        /*00d0*/ 	.word	0x00000250
        /*00d4*/ 	.word	0x000000ff
        /*00d8*/ 	.word	0x00000030
        /*00dc*/ 	.short	0x0100
        /*00de*/ 	.byte	0x08
	.zero		1


	//   ....[2]....
        /*00e0*/ 	.word	0x00000260
        /*00e4*/ 	.word	0x000000ff
        /*00e8*/ 	.word	0x00000008
        /*00ec*/ 	.short	0x0100
        /*00ee*/ 	.byte	0x08
	.zero		1


	//   ....[3]....
        /*00f0*/ 	.word	0x00000270
        /*00f4*/ 	.word	0x000000ff
        /*00f8*/ 	.word	0x00000038
        /*00fc*/ 	.short	0x0100
        /*00fe*/ 	.byte	0x08
	.zero		1


	//   ....[4]....
        /*0100*/ 	.word	0x00000280
        /*0104*/ 	.word	0x000000ff
        /*0108*/ 	.word	0x00000010
        /*010c*/ 	.short	0x0100
        /*010e*/ 	.byte	0x08
	.zero		1


	//   ....[5]....
        /*0110*/ 	.word	0x00000290
        /*0114*/ 	.word	0x000000ff
        /*0118*/ 	.word	0x00000040
        /*011c*/ 	.short	0x0100
        /*011e*/ 	.byte	0x08
	.zero		1


	//   ....[6]....
        /*0120*/ 	.word	0x000002a0
        /*0124*/ 	.word	0x000000ff
        /*0128*/ 	.word	0x00000018
        /*012c*/ 	.short	0x0100
        /*012e*/ 	.byte	0x08
	.zero		1


	//   ....[7]....
        /*0130*/ 	.word	0x000002b0
        /*0134*/ 	.word	0x000000ff
        /*0138*/ 	.word	0x00000048
        /*013c*/ 	.short	0x0100
        /*013e*/ 	.byte	0x08
	.zero		1


	//   ....[8]....
        /*0140*/ 	.word	0x000002c0
        /*0144*/ 	.word	0x000000ff
        /*0148*/ 	.word	0x00000020
        /*014c*/ 	.short	0x0100
        /*014e*/ 	.byte	0x08
	.zero		1


	//   ....[9]....
        /*0150*/ 	.word	0x000002d0
        /*0154*/ 	.word	0x000000ff
        /*0158*/ 	.word	0x00000050
        /*015c*/ 	.short	0x0100
        /*015e*/ 	.byte	0x08
	.zero		1


	//   ....[10]....
        /*0160*/ 	.word	0x000002e0
        /*0164*/ 	.word	0x000000ff
        /*0168*/ 	.word	0x00000028
        /*016c*/ 	.short	0x0100
        /*016e*/ 	.byte	0x08
	.zero		1


	//   ....[11]....
        /*0170*/ 	.word	0x000002f0
        /*0174*/ 	.word	0x000000ff
        /*0178*/ 	.word	0x00000058
        /*017c*/ 	.short	0x0100
        /*017e*/ 	.byte	0x08
	.zero		1


	//   ....[12]....
        /*0180*/ 	.word	0x00000600
        /*0184*/ 	.word	0x000000ff
        /*0188*/ 	.word	0x00000090
        /*018c*/ 	.short	0x0100
        /*018e*/ 	.byte	0x08
	.zero		1


	//   ....[13]....
        /*0190*/ 	.word	0x00000670
        /*0194*/ 	.word	0x000000ff
        /*0198*/ 	.word	0x00000098
        /*019c*/ 	.short	0x0100
        /*019e*/ 	.byte	0x08
	.zero		1


	//   ....[14]....
        /*01a0*/ 	.word	0x00000690
        /*01a4*/ 	.word	0x000000ff
        /*01a8*/ 	.word	0x00000070
        /*01ac*/ 	.short	0x0100
        /*01ae*/ 	.byte	0x09
	.zero		1


	//   ....[15]....
        /*01b0*/ 	.word	0x000006a0
        /*01b4*/ 	.word	0x000000ff
        /*01b8*/ 	.word	0x00000078
        /*01bc*/ 	.short	0x0100
        /*01be*/ 	.byte	0x09
	.zero		1


	//   ....[16]....
        /*01c0*/ 	.word	0x000006b0
        /*01c4*/ 	.word	0x000000ff
        /*01c8*/ 	.word	0x00000080
        /*01cc*/ 	.short	0x0100
        /*01ce*/ 	.byte	0x09
	.zero		1


	//   ....[17]....
        /*01d0*/ 	.word	0x000006c0
        /*01d4*/ 	.word	0x000000ff
        /*01d8*/ 	.word	0x00000088
        /*01dc*/ 	.short	0x0100
        /*01de*/ 	.byte	0x09
	.zero		1


	//   ....[18]....
        /*01e0*/ 	.word	0x000015f0
        /*01e4*/ 	.word	0x000000ff
        /*01e8*/ 	.word	0xfffffff8
        /*01ec*/ 	.short	0x010a
        /*01ee*/ 	.byte	0x2b
	.zero		1


	//   ....[19]....
        /*01f0*/ 	.word	0x000017b0
        /*01f4*/ 	.word	0x00000003
        /*01f8*/ 	.word	0x00000000
        /*01fc*/ 	.short	0x010a
        /*01fe*/ 	.byte	0x3f
	.zero		1


	//   ....[20]....
        /*0200*/ 	.word	0x000017f0
        /*0204*/ 	.word	0x00000003
        /*0208*/ 	.word	0x00000000
        /*020c*/ 	.short	0x010a
        /*020e*/ 	.byte	0x3f
	.zero		1


	//   ....[21]....
        /*0210*/ 	.word	0x00001cb0
        /*0214*/ 	.word	0x000000ff
        /*0218*/ 	.word	0x00000000
        /*021c*/ 	.short	0x010a
        /*021e*/ 	.byte	0x04
	.zero		1


	//   ....[22]....
        /*0220*/ 	.word	0x00001cf0
        /*0224*/ 	.word	0x000000ff
        /*0228*/ 	.word	0x00000000
        /*022c*/ 	.short	0x010a
        /*022e*/ 	.byte	0x04
	.zero		1


	//   ....[23]....
        /*0230*/ 	.word	0x00002110
        /*0234*/ 	.word	0x000000ff
        /*0238*/ 	.word	0x00000000
        /*023c*/ 	.short	0x0101
        /*023e*/ 	.byte	0x04
	.zero		1


	//   ....[24]....
        /*0240*/ 	.word	0x00002210
        /*0244*/ 	.word	0x00000003
        /*0248*/ 	.word	0x00000000
        /*024c*/ 	.short	0x0101
        /*024e*/ 	.byte	0x30
	.zero		1


	//   ....[25]....
        /*0250*/ 	.word	0x000022e0
        /*0254*/ 	.word	0x000000ff
        /*0258*/ 	.word	0x00000000
        /*025c*/ 	.short	0x0101
        /*025e*/ 	.byte	0x06
	.zero		1


	//   ....[26]....
        /*0260*/ 	.word	0x00002350
        /*0264*/ 	.word	0x000000ff
        /*0268*/ 	.word	0x00000008
        /*026c*/ 	.short	0x010a
        /*026e*/ 	.byte	0x2b
	.zero		1


	//   ....[27]....
        /*0270*/ 	.word	0x000046b0
        /*0274*/ 	.word	0x00000000
        /*0278*/ 	.word	0x00000000
        /*027c*/ 	.short	0x0101
        /*027e*/ 	.byte	0x30
	.zero		1


	//   ....[28]....
        /*0280*/ 	.word	0x00004fa0
        /*0284*/ 	.word	0x0000000b
        /*0288*/ 	.word	0x00000030
        /*028c*/ 	.short	0x010a
        /*028e*/ 	.byte	0x3f
	.zero		1


	//   ....[29]....
        /*0290*/ 	.word	0x00005400
        /*0294*/ 	.word	0x00000006
        /*0298*/ 	.word	0x00000098
        /*029c*/ 	.short	0x0101
        /*029e*/ 	.byte	0x3f
	.zero		1


	//   ....[30]....
        /*02a0*/ 	.word	0x00005b20
        /*02a4*/ 	.word	0x00000007
        /*02a8*/ 	.word	0x00000000
        /*02ac*/ 	.short	0x010a
        /*02ae*/ 	.byte	0x3f
	.zero		1


	//   ....[31]....
        /*02b0*/ 	.word	0x00005ba0
        /*02b4*/ 	.word	0x00000006
        /*02b8*/ 	.word	0x00000000
        /*02bc*/ 	.short	0x010a
        /*02be*/ 	.byte	0x3f
	.zero		1


	//   ....[32]....
        /*02c0*/ 	.word	0x00005c30
        /*02c4*/ 	.word	0x00000007
        /*02c8*/ 	.word	0x00000000
        /*02cc*/ 	.short	0x010a
        /*02ce*/ 	.byte	0x3f
	.zero		1


	//   ....[33]....
        /*02d0*/ 	.word	0x00005cc0
        /*02d4*/ 	.word	0x00000006
        /*02d8*/ 	.word	0x00000000
        /*02dc*/ 	.short	0x010a
        /*02de*/ 	.byte	0x3f
	.zero		1


	//   ....[34]....
        /*02e0*/ 	.word	0x00005d50
        /*02e4*/ 	.word	0x00000007
        /*02e8*/ 	.word	0x00000000
        /*02ec*/ 	.short	0x010a
        /*02ee*/ 	.byte	0x3f
	.zero		1


	//   ....[35]....
        /*02f0*/ 	.word	0x00005de0
        /*02f4*/ 	.word	0x00000005
        /*02f8*/ 	.word	0x00000000
        /*02fc*/ 	.short	0x010a
        /*02fe*/ 	.byte	0x3f
	.zero		1


	//   ....[36]....
        /*0300*/ 	.word	0x00005e50
        /*0304*/ 	.word	0x00000003
        /*0308*/ 	.word	0xfffffff8
        /*030c*/ 	.short	0x010a
        /*030e*/ 	.byte	0x3f
	.zero		1


	//   ....[37]....
        /*0310*/ 	.word	0x00005ea0
        /*0314*/ 	.word	0x00000003
        /*0318*/ 	.word	0x00000000
        /*031c*/ 	.short	0x010a
        /*031e*/ 	.byte	0x3f
	.zero		1


	//   ....[38]....
        /*0320*/ 	.word	0x00005f00
        /*0324*/ 	.word	0x00000004
        /*0328*/ 	.word	0x00000000
        /*032c*/ 	.short	0x010a
        /*032e*/ 	.byte	0x3f
	.zero		1


	//   ....[39]....
        /*0330*/ 	.word	0x00005f60
        /*0334*/ 	.word	0x00000003
        /*0338*/ 	.word	0x00000008
        /*033c*/ 	.short	0x010a
        /*033e*/ 	.byte	0x3f
	.zero		1


	//   ....[40]....
        /*0340*/ 	.word	0x00006030
        /*0344*/ 	.word	0x0000000b
        /*0348*/ 	.word	0x00000030
        /*034c*/ 	.short	0x010a
        /*034e*/ 	.byte	0x3f
	.zero		1


	//   ....[41]....
        /*0350*/ 	.word	0x00006100
        /*0354*/ 	.word	0x00000007
        /*0358*/ 	.word	0x00000000
        /*035c*/ 	.short	0x010a
        /*035e*/ 	.byte	0x3f
	.zero		1


	//   ....[42]....
        /*0360*/ 	.word	0x00006150
        /*0364*/ 	.word	0x00000006
        /*0368*/ 	.word	0x00000000
        /*036c*/ 	.short	0x010a
        /*036e*/ 	.byte	0x3f
	.zero		1


	//   ....[43]....
        /*0370*/ 	.word	0x000061a0
        /*0374*/ 	.word	0x00000007
        /*0378*/ 	.word	0x00000000
        /*037c*/ 	.short	0x010a
        /*037e*/ 	.byte	0x3f
	.zero		1


	//   ....[44]....
        /*0380*/ 	.word	0x000061f0
        /*0384*/ 	.word	0x00000006
        /*0388*/ 	.word	0x00000000
        /*038c*/ 	.short	0x010a
        /*038e*/ 	.byte	0x3f
	.zero		1


	//   ....[45]....
        /*0390*/ 	.word	0x00006240
        /*0394*/ 	.word	0x00000007
        /*0398*/ 	.word	0x00000000
        /*039c*/ 	.short	0x010a
        /*039e*/ 	.byte	0x3f
	.zero		1


	//----- nvinfo : EIATTR_NUM_MBARRIERS
	.align		4
.L_37:
        /*03a0*/ 	.byte	0x03, 0x38
        /*03a2*/ 	.short	0x0012


	//----- nvinfo : EIATTR_EXIT_INSTR_OFFSETS
	.align		4
        /*03a4*/ 	.byte	0x04, 0x1c
        /*03a6*/ 	.short	(.L_39 - .L_38)


	//   ....[0]....
.L_38:
        /*03a8*/ 	.word	0x000011c0


	//   ....[1]....
        /*03ac*/ 	.word	0x00001220


	//   ....[2]....
        /*03b0*/ 	.word	0x00004cd0


	//   ....[3]....
        /*03b4*/ 	.word	0x00004d00


	//   ....[4]....
        /*03b8*/ 	.word	0x00005e30


	//----- nvinfo : EIATTR_MAX_THREADS
	.align		4
.L_39:
        /*03bc*/ 	.byte	0x04, 0x05
        /*03be*/ 	.short	(.L_41 - .L_40)
.L_40:
        /*03c0*/ 	.word	0x00000180
        /*03c4*/ 	.word	0x00000001
        /*03c8*/ 	.word	0x00000001


	//----- nvinfo : EIATTR_CRS_STACK_SIZE
	.align		4
.L_41:
        /*03cc*/ 	.byte	0x04, 0x1e
        /*03ce*/ 	.short	(.L_43 - .L_42)
.L_42:
        /*03d0*/ 	.word	0x00000000


	//----- nvinfo : EIATTR_CBANK_PARAM_SIZE
	.align		4
.L_43:
        /*03d4*/ 	.byte	0x03, 0x19
        /*03d6*/ 	.short	0x0470


	//----- nvinfo : EIATTR_PARAM_CBANK
	.align		4
        /*03d8*/ 	.byte	0x04, 0x0a
        /*03da*/ 	.short	(.L_45 - .L_44)
	.align		4
.L_44:
        /*03dc*/ 	.word	index@(.nv.constant0._ZN7cutlass13device_kernelINS_4gemm6kernel13GemmUniversalIN4cute5tupleIJiiiiEEENS1_10collective13CollectiveMmaINS1_34MainloopSm90TmaGmmaWarpSpecializedILi6ENS5_IJNS4_1CILi1EEESB_SB_EEENS1_32KernelTmaWarpSpecializedPingpongEEENS5_IJNSA_ILi64EEESF_NSA_ILi128EEEEEENS_6half_tENS5_IJlSB_lEEESI_SJ_NS4_8TiledMMAINS4_8MMA_AtomIJNS4_4SM904GMMA25MMA_64x64x16_F32F16F16_SSILNSN_5MajorE0ELSP_0ELNSN_7ScaleInE1ELSQ_1EEEEEENS4_6LayoutISC_NS5_IJNSA_ILi0EEESU_SU_EEEEENS5_IJNS4_10UnderscoreESX_SX_EEEEENS4_13SM90_TMA_LOADENS4_14ComposedLayoutINS4_7SwizzleILi3ELi4ELi3EEENS4_18smem_ptr_flag_bitsILi16EEENST_INS5_IJNSA_ILi8EEESF_EEENS5_IJSF_SB_EEEEEEEvNS4_8identityES10_S1A_vS1B_EENS_8epilogue10collective6detail29Sm90TmaWarpSpecializedAdapterINS1E_15DefaultEpilogueISI_SJ_SJ_NS1D_6thread17LinearCombinationISI_Li1EffLNS1I_9ScaleType4KindE0ELNS_15FloatRoundStyleE2ESI_EENS1_15EpilogueDefaultEEEEEvvEEEEvNT_6ParamsE)
        /*03e0*/ 	.short	0x0210
        /*03e2*/ 	.short	0x0470


	//----- nvinfo : EIATTR_SW_WAR
	.align		4
.L_45:
        /*03e4*/ 	.byte	0x04, 0x36
        /*03e6*/ 	.short	(.L_47 - .L_46)
.L_46:
        /*03e8*/ 	.word	0x00000008
.L_47:


//--------------------- .nv.callgraph             --------------------------
	.section	.nv.callgraph,"",@"SHT_CUDA_CALLGRAPH"
	.align	4
	.sectionentsize	8
	.align		4
        /*0000*/ 	.word	0x00000000
	.align		4
        /*0004*/ 	.word	0xffffffff
	.align		4
        /*0008*/ 	.word	index@(_ZN7cutlass13device_kernelINS_4gemm6kernel13GemmUniversalIN4cute5tupleIJiiiiEEENS1_10collective13CollectiveMmaINS1_34MainloopSm90TmaGmmaWarpSpecializedILi6ENS5_IJNS4_1CILi1EEESB_SB_EEENS1_32KernelTmaWarpSpecializedPingpongEEENS5_IJNSA_ILi64EEESF_NSA_ILi128EEEEEENS_6half_tENS5_IJlSB_lEEESI_SJ_NS4_8TiledMMAINS4_8MMA_AtomIJNS4_4SM904GMMA25MMA_64x64x16_F32F16F16_SSILNSN_5MajorE0ELSP_0ELNSN_7ScaleInE1ELSQ_1EEEEEENS4_6LayoutISC_NS5_IJNSA_ILi0EEESU_SU_EEEEENS5_IJNS4_10UnderscoreESX_SX_EEEEENS4_13SM90_TMA_LOADENS4_14ComposedLayoutINS4_7SwizzleILi3ELi4ELi3EEENS4_18smem_ptr_flag_bitsILi16EEENST_INS5_IJNSA_ILi8EEESF_EEENS5_IJSF_SB_EEEEEEEvNS4_8identityES10_S1A_vS1B_EENS_8epilogue10collective6detail29Sm90TmaWarpSpecializedAdapterINS1E_15DefaultEpilogueISI_SJ_SJ_NS1D_6thread17LinearCombinationISI_Li1EffLNS1I_9ScaleType4KindE0ELNS_15FloatRoundStyleE2ESI_EENS1_15EpilogueDefaultEEEEEvvEEEEvNT_6ParamsE)
	.align		4
        /*000c*/ 	.word	index@(__assertfail)
	.align		4
        /*0010*/ 	.word	0x00000000
	.align		4
        /*0014*/ 	.word	0xfffffffe
	.align		4
        /*0018*/ 	.word	0x00000000
	.align		4
        /*001c*/ 	.word	0xfffffffd
	.align		4
        /*0020*/ 	.word	0x00000000
	.align		4
        /*0024*/ 	.word	0xfffffffc


//--------------------- .nv.constant4             --------------------------
	.section	.nv.constant4,"a",@progbits
	.align	8
	.align		8
.nv.constant4:
        /*0000*/ 	.dword	__assertfail
	.align		8
        /*0008*/ 	.dword	__unnamed_1
	.align		8
        /*0010*/ 	.dword	_ZN40_INTERNAL_3a5538be_4_k_cu_47ee6f5e_225984cuda3std3__45__cpo5beginE
	.align		8
        /*0018*/ 	.dword	_ZN40_INTERNAL_3a5538be_4_k_cu_47ee6f5e_225984cuda3std3__45__cpo3endE
	.align		8
        /*0020*/ 	.dword	_ZN40_INTERNAL_3a5538be_4_k_cu_47ee6f5e_225984cuda3std3__45__cpo6cbeginE
	.align		8
        /*0028*/ 	.dword	_ZN40_INTERNAL_3a5538be_4_k_cu_47ee6f5e_225984cuda3std3__45__cpo4cendE
	.align		8
        /*0030*/ 	.dword	_ZN40_INTERNAL_3a5538be_4_k_cu_47ee6f5e_225984cuda3std3__442_GLOBAL__N__3a5538be_4_k_cu_47ee6f5e_225986ignoreE
	.align		8
        /*0038*/ 	.dword	_ZN40_INTERNAL_3a5538be_4_k_cu_47ee6f5e_225984cuda3std3__419piecewise_constructE
	.align		8
        /*0040*/ 	.dword	_ZN40_INTERNAL_3a5538be_4_k_cu_47ee6f5e_225984cuda3std3__48in_placeE
	.align		8
        /*0048*/ 	.dword	_ZN40_INTERNAL_3a5538be_4_k_cu_47ee6f5e_225984cuda3std6ranges3__45__cpo4swapE
	.align		8
        /*0050*/ 	.dword	_ZN40_INTERNAL_3a5538be_4_k_cu_47ee6f5e_225984cuda3std6ranges3__45__cpo9iter_moveE
	.align		8
        /*0058*/ 	.dword	_ZN40_INTERNAL_3a5538be_4_k_cu_47ee6f5e_225984cute7productE
	.align		8
        /*0060*/ 	.dword	_ZN40_INTERNAL_3a5538be_4_k_cu_47ee6f5e_225984cute1_E
	.align		8
        /*0068*/ 	.dword	$str$22
	.align		8
        /*0070*/ 	.dword	$str$23


//--------------------- .text._ZN7cutlass13device_kernelINS_4gemm6kernel13GemmUniversalIN4cute5tupleIJiiiiEEENS1_10collective13CollectiveMmaINS1_34MainloopSm90TmaGmmaWarpSpecializedILi6ENS5_IJNS4_1CILi1EEESB_SB_EEENS1_32KernelTmaWarpSpecializedPingpongEEENS5_IJNSA_ILi64EEESF_NSA_ILi128EEEEEENS_6half_tENS5_IJlSB_lEEESI_SJ_NS4_8TiledMMAINS4_8MMA_AtomIJNS4_4SM904GMMA25MMA_64x64x16_F32F16F16_SSILNSN_5MajorE0ELSP_0ELNSN_7ScaleInE1ELSQ_1EEEEEENS4_6LayoutISC_NS5_IJNSA_ILi0EEESU_SU_EEEEENS5_IJNS4_10UnderscoreESX_SX_EEEEENS4_13SM90_TMA_LOADENS4_14ComposedLayoutINS4_7SwizzleILi3ELi4ELi3EEENS4_18smem_ptr_flag_bitsILi16EEENST_INS5_IJNSA_ILi8EEESF_EEENS5_IJSF_SB_EEEEEEEvNS4_8identityES10_S1A_vS1B_EENS_8epilogue10collective6detail29Sm90TmaWarpSpecializedAdapterINS1E_15DefaultEpilogueISI_SJ_SJ_NS1D_6thread17LinearCombinationISI_Li1EffLNS1I_9ScaleType4KindE0ELNS_15FloatRoundStyleE2ESI_EENS1_15EpilogueDefaultEEEEEvvEEEEvNT_6ParamsE --------------------------
	.section	.text._ZN7cutlass13device_kernelINS_4gemm6kernel13GemmUniversalIN4cute5tupleIJiiiiEEENS1_10collective13CollectiveMmaINS1_34MainloopSm90TmaGmmaWarpSpecializedILi6ENS5_IJNS4_1CILi1EEESB_SB_EEENS1_32KernelTmaWarpSpecializedPingpongEEENS5_IJNSA_ILi64EEESF_NSA_ILi128EEEEEENS_6half_tENS5_IJlSB_lEEESI_SJ_NS4_8TiledMMAINS4_8MMA_AtomIJNS4_4SM904GMMA25MMA_64x64x16_F32F16F16_SSILNSN_5MajorE0ELSP_0ELNSN_7ScaleInE1ELSQ_1EEEEEENS4_6LayoutISC_NS5_IJNSA_ILi0EEESU_SU_EEEEENS5_IJNS4_10UnderscoreESX_SX_EEEEENS4_13SM90_TMA_LOADENS4_14ComposedLayoutINS4_7SwizzleILi3ELi4ELi3EEENS4_18smem_ptr_flag_bitsILi16EEENST_INS5_IJNSA_ILi8EEESF_EEENS5_IJSF_SB_EEEEEEEvNS4_8identityES10_S1A_vS1B_EENS_8epilogue10collective6detail29Sm90TmaWarpSpecializedAdapterINS1E_15DefaultEpilogueISI_SJ_SJ_NS1D_6thread17LinearCombinationISI_Li1EffLNS1I_9ScaleType4KindE0ELNS_15FloatRoundStyleE2ESI_EENS1_15EpilogueDefaultEEEEEvvEEEEvNT_6ParamsE,"ax",@progbits
	.align	128
.text._ZN7cutlass13device_kernelINS_4gemm6kernel13GemmUniversalIN4cute5tupleIJiiiiEEENS1_10collective13CollectiveMmaINS1_34MainloopSm90TmaGmmaWarpSpecializedILi6ENS5_IJNS4_1CILi1EEESB_SB_EEENS1_32KernelTmaWarpSpecializedPingpongEEENS5_IJNSA_ILi64EEESF_NSA_ILi128EEEEEENS_6half_tENS5_IJlSB_lEEESI_SJ_NS4_8TiledMMAINS4_8MMA_AtomIJNS4_4SM904GMMA25MMA_64x64x16_F32F16F16_SSILNSN_5MajorE0ELSP_0ELNSN_7ScaleInE1ELSQ_1EEEEEENS4_6LayoutISC_NS5_IJNSA_ILi0EEESU_SU_EEEEENS5_IJNS4_10UnderscoreESX_SX_EEEEENS4_13SM90_TMA_LOADENS4_14ComposedLayoutINS4_7SwizzleILi3ELi4ELi3EEENS4_18smem_ptr_flag_bitsILi16EEENST_INS5_IJNSA_ILi8EEESF_EEENS5_IJSF_SB_EEEEEEEvNS4_8identityES10_S1A_vS1B_EENS_8epilogue10collective6detail29Sm90TmaWarpSpecializedAdapterINS1E_15DefaultEpilogueISI_SJ_SJ_NS1D_6thread17LinearCombinationISI_Li1EffLNS1I_9ScaleType4KindE0ELNS_15FloatRoundStyleE2ESI_EENS1_15EpilogueDefaultEEEEEvvEEEEvNT_6ParamsE:
        .type           _ZN7cutlass13device_kernelINS_4gemm6kernel13GemmUniversalIN4cute5tupleIJiiiiEEENS1_10collective13CollectiveMmaINS1_34MainloopSm90TmaGmmaWarpSpecializedILi6ENS5_IJNS4_1CILi1EEESB_SB_EEENS1_32KernelTmaWarpSpecializedPingpongEEENS5_IJNSA_ILi64EEESF_NSA_ILi128EEEEEENS_6half_tENS5_IJlSB_lEEESI_SJ_NS4_8TiledMMAINS4_8MMA_AtomIJNS4_4SM904GMMA25MMA_64x64x16_F32F16F16_SSILNSN_5MajorE0ELSP_0ELNSN_7ScaleInE1ELSQ_1EEEEEENS4_6LayoutISC_NS5_IJNSA_ILi0EEESU_SU_EEEEENS5_IJNS4_10UnderscoreESX_SX_EEEEENS4_13SM90_TMA_LOADENS4_14ComposedLayoutINS4_7SwizzleILi3ELi4ELi3EEENS4_18smem_ptr_flag_bitsILi16EEENST_INS5_IJNSA_ILi8EEESF_EEENS5_IJSF_SB_EEEEEEEvNS4_8identityES10_S1A_vS1B_EENS_8epilogue10collective6detail29Sm90TmaWarpSpecializedAdapterINS1E_15DefaultEpilogueISI_SJ_SJ_NS1D_6thread17LinearCombinationISI_Li1EffLNS1I_9ScaleType4KindE0ELNS_15FloatRoundStyleE2ESI_EENS1_15EpilogueDefaultEEEEEvvEEEEvNT_6ParamsE,@function
        .size           _ZN7cutlass13device_kernelINS_4gemm6kernel13GemmUniversalIN4cute5tupleIJiiiiEEENS1_10collective13CollectiveMmaINS1_34MainloopSm90TmaGmmaWarpSpecializedILi6ENS5_IJNS4_1CILi1EEESB_SB_EEENS1_32KernelTmaWarpSpecializedPingpongEEENS5_IJNSA_ILi64EEESF_NSA_ILi128EEEEEENS_6half_tENS5_IJlSB_lEEESI_SJ_NS4_8TiledMMAINS4_8MMA_AtomIJNS4_4SM904GMMA25MMA_64x64x16_F32F16F16_SSILNSN_5MajorE0ELSP_0ELNSN_7ScaleInE1ELSQ_1EEEEEENS4_6LayoutISC_NS5_IJNSA_ILi0EEESU_SU_EEEEENS5_IJNS4_10UnderscoreESX_SX_EEEEENS4_13SM90_TMA_LOADENS4_14ComposedLayoutINS4_7SwizzleILi3ELi4ELi3EEENS4_18smem_ptr_flag_bitsILi16EEENST_INS5_IJNSA_ILi8EEESF_EEENS5_IJSF_SB_EEEEEEEvNS4_8identityES10_S1A_vS1B_EENS_8epilogue10collective6detail29Sm90TmaWarpSpecializedAdapterINS1E_15DefaultEpilogueISI_SJ_SJ_NS1D_6thread17LinearCombinationISI_Li1EffLNS1I_9ScaleType4KindE0ELNS_15FloatRoundStyleE2ESI_EENS1_15EpilogueDefaultEEEEEvvEEEEvNT_6ParamsE,(.L_x_137 - _ZN7cutlass13device_kernelINS_4gemm6kernel13GemmUniversalIN4cute5tupleIJiiiiEEENS1_10collective13CollectiveMmaINS1_34MainloopSm90TmaGmmaWarpSpecializedILi6ENS5_IJNS4_1CILi1EEESB_SB_EEENS1_32KernelTmaWarpSpecializedPingpongEEENS5_IJNSA_ILi64EEESF_NSA_ILi128EEEEEENS_6half_tENS5_IJlSB_lEEESI_SJ_NS4_8TiledMMAINS4_8MMA_AtomIJNS4_4SM904GMMA25MMA_64x64x16_F32F16F16_SSILNSN_5MajorE0ELSP_0ELNSN_7ScaleInE1ELSQ_1EEEEEENS4_6LayoutISC_NS5_IJNSA_ILi0EEESU_SU_EEEEENS5_IJNS4_10UnderscoreESX_SX_EEEEENS4_13SM90_TMA_LOADENS4_14ComposedLayoutINS4_7SwizzleILi3ELi4ELi3EEENS4_18smem_ptr_flag_bitsILi16EEENST_INS5_IJNSA_ILi8EEESF_EEENS5_IJSF_SB_EEEEEEEvNS4_8identityES10_S1A_vS1B_EENS_8epilogue10collective6detail29Sm90TmaWarpSpecializedAdapterINS1E_15DefaultEpilogueISI_SJ_SJ_NS1D_6thread17LinearCombinationISI_Li1EffLNS1I_9ScaleType4KindE0ELNS_15FloatRoundStyleE2ESI_EENS1_15EpilogueDefaultEEEEEvvEEEEvNT_6ParamsE)
        .other          _ZN7cutlass13device_kernelINS_4gemm6kernel13GemmUniversalIN4cute5tupleIJiiiiEEENS1_10collective13CollectiveMmaINS1_34MainloopSm90TmaGmmaWarpSpecializedILi6ENS5_IJNS4_1CILi1EEESB_SB_EEENS1_32KernelTmaWarpSpecializedPingpongEEENS5_IJNSA_ILi64EEESF_NSA_ILi128EEEEEENS_6half_tENS5_IJlSB_lEEESI_SJ_NS4_8TiledMMAINS4_8MMA_AtomIJNS4_4SM904GMMA25MMA_64x64x16_F32F16F16_SSILNSN_5MajorE0ELSP_0ELNSN_7ScaleInE1ELSQ_1EEEEEENS4_6LayoutISC_NS5_IJNSA_ILi0EEESU_SU_EEEEENS5_IJNS4_10UnderscoreESX_SX_EEEEENS4_13SM90_TMA_LOADENS4_14ComposedLayoutINS4_7SwizzleILi3ELi4ELi3EEENS4_18smem_ptr_flag_bitsILi16EEENST_INS5_IJNSA_ILi8EEESF_EEENS5_IJSF_SB_EEEEEEEvNS4_8identityES10_S1A_vS1B_EENS_8epilogue10collective6detail29Sm90TmaWarpSpecializedAdapterINS1E_15DefaultEpilogueISI_SJ_SJ_NS1D_6thread17LinearCombinationISI_Li1EffLNS1I_9ScaleType4KindE0ELNS_15FloatRoundStyleE2ESI_EENS1_15EpilogueDefaultEEEEEvvEEEEvNT_6ParamsE,@"STO_CUDA_ENTRY STV_DEFAULT"
_ZN7cutlass13device_kernelINS_4gemm6kernel13GemmUniversalIN4cute5tupleIJiiiiEEENS1_10collective13CollectiveMmaINS1_34MainloopSm90TmaGmmaWarpSpecializedILi6ENS5_IJNS4_1CILi1EEESB_SB_EEENS1_32KernelTmaWarpSpecializedPingpongEEENS5_IJNSA_ILi64EEESF_NSA_ILi128EEEEEENS_6half_tENS5_IJlSB_lEEESI_SJ_NS4_8TiledMMAINS4_8MMA_AtomIJNS4_4SM904GMMA25MMA_64x64x16_F32F16F16_SSILNSN_5MajorE0ELSP_0ELNSN_7ScaleInE1ELSQ_1EEEEEENS4_6LayoutISC_NS5_IJNSA_ILi0EEESU_SU_EEEEENS5_IJNS4_10UnderscoreESX_SX_EEEEENS4_13SM90_TMA_LOADENS4_14ComposedLayoutINS4_7SwizzleILi3ELi4ELi3EEENS4_18smem_ptr_flag_bitsILi16EEENST_INS5_IJNSA_ILi8EEESF_EEENS5_IJSF_SB_EEEEEEEvNS4_8identityES10_S1A_vS1B_EENS_8epilogue10collective6detail29Sm90TmaWarpSpecializedAdapterINS1E_15DefaultEpilogueISI_SJ_SJ_NS1D_6thread17LinearCombinationISI_Li1EffLNS1I_9ScaleType4KindE0ELNS_15FloatRoundStyleE2ESI_EENS1_15EpilogueDefaultEEEEEvvEEEEvNT_6ParamsE:
[----:B------:R-:W0:Y:S02]  /*0000*/  LDC R1, c[0x0][0x28] ;  /* 0x00000a00ff017b82 */ /* 0x000e240000000800 */
[----:B0-----:R-:W-:Y:S01]  /*0010*/  VIADD R1, R1, 0xfffffff8 ;  /* 0xfffffff801017836 */ /* 0x001fe20000000000 */
[----:B------:R-:W0:Y:S01]  /*0020*/  S2R R4, SR_TID.X ;  /* 0x0000000000047919 */ /* 0x000e220000002100 */
[----:B------:R-:W-:Y:S01]  /*0030*/  ELECT P0, URZ, PT ;  /* 0x00000000003f782f */ /* 0x000fe20003800000 */
[----:B------:R-:W-:Y:S01]  /*0040*/  BSSY B0, `(.L_x_0) ;  /* 0x000000f000007945 */ /* 0x000fe20003800000 */
[--C-:B0-----:R-:W-:Y:S02]  /*0050*/  SHF.R.U32.HI R0, RZ, 0x5, R4.reuse ;  /* 0x00000005ff007819 */ /* 0x101fe40000011604 */
[----:B------:R-:W-:-:S03]  /*0060*/  SHF.R.U32.HI R5, RZ, 0x7, R4 ;  /* 0x00000007ff057819 */ /* 0x000fc60000011604 */
[----:B------:R-:W0:Y:S04]  /*0070*/  SHFL.IDX PT, R2, R0, RZ, 0x1f ;  /* 0x00001fff00027589 */ /* 0x000e2800000e0000 */
[----:B------:R1:W2:Y:S01]  /*0080*/  SHFL.IDX PT, R7, R5, RZ, 0x1f ;  /* 0x00001fff05077589 */ /* 0x0002a200000e0000 */
[----:B0-----:R-:W-:-:S13]  /*0090*/  ISETP.NE.OR P0, PT, R2, RZ, !P0 ;  /* 0x000000ff0200720c */ /* 0x001fda0004705670 */
[----:B-12---:R-:W-:Y:S05]  /*00a0*/  @P0 BRA `(.L_x_1) ;  /* 0x0000000000200947 */ /* 0x006fea0003800000 */
[----:B------:R-:W-:Y:S02]  /*00b0*/  ULDC.64 UR4, c[0x0][0x198] ;  /* 0x0000660000047ab9 */ /* 0x000fe40000000a00 */
[----:B------:R-:W-:Y:S02]  /*00c0*/  UIADD3 UR6, UP0, UR4, 0xf0, URZ ;  /* 0x000000f004067890 */ /* 0x000fe4000ff1e03f */
[----:B------:R-:W-:Y:S02]  /*00d0*/  UIADD3 UR4, UP1, UR4, 0x1f0, URZ ;  /* 0x000001f004047890 */ /* 0x000fe4000ff3e03f */
[----:B------:R-:W-:Y:S02]  /*00e0*/  UIADD3.X UR7, URZ, UR5, URZ, UP0, !UPT ;  /* 0x000000053f077290 */ /* 0x000fe400087fe43f */
[----:B------:R-:W-:-:S07]  /*00f0*/  UIADD3.X UR5, URZ, UR5, URZ, UP1, !UPT ;  /* 0x000000053f057290 */ /* 0x000fce0008ffe43f */
[----:B------:R0:W-:Y:S02]  /*0100*/  UTMACCTL.PF [UR6] ;  /* 0x00000000060079b9 */ /* 0x0001e40008040000 */
[----:B------:R0:W-:Y:S02]  /*0110*/  UTMACCTL.PF [UR4] ;  /* 0x00000000040079b9 */ /* 0x0001e40008040000 */
[----:B0-----:R-:W-:Y:S01]  /*0120*/  NOP ;  /* 0x0000000000007918 */ /* 0x001fe20000000000 */
.L_x_1:
[----:B------:R-:W-:Y:S05]  /*0130*/  BSYNC B0 ;  /* 0x0000000000007941 */ /* 0x000fea0003800000 */
.L_x_0:
[----:B------:R-:W0:Y:S02]  /*0140*/  SHFL.IDX PT, R3, R0, RZ, 0x1f ;  /* 0x00001fff00037589 */ /* 0x000e2400000e0000 */
[----:B0-----:R-:W-:-:S13]  /*0150*/  ISETP.NE.AND P0, PT, R3, RZ, PT ;  /* 0x000000ff0300720c */ /* 0x001fda0003f05270 */
[----:B------:R-:W-:Y:S05]  /*0160*/  @P0 BRA `(.L_x_2) ;  /* 0x0000000000680947 */ /* 0x000fea0003800000 */
[----:B------:R-:W0:Y:S01]  /*0170*/  S2UR UR8, SR_CgaCtaId ;  /* 0x00000000000879c3 */ /* 0x000e220000008800 */
[----:B------:R-:W-:Y:S01]  /*0180*/  UMOV UR4, 0x400 ;  /* 0x0000040000047882 */ /* 0x000fe20000000000 */
[----:B------:R-:W-:Y:S01]  /*0190*/  UMOV UR5, 0x1 ;  /* 0x0000000100057882 */ /* 0x000fe20000000000 */
[----:B------:R-:W-:Y:S01]  /*01a0*/  UMOV UR6, 0x80 ;  /* 0x0000008000067882 */ /* 0x000fe20000000000 */
[----:B------:R-:W-:Y:S01]  /*01b0*/  ELECT P0, URZ, PT ;  /* 0x00000000003f782f */ /* 0x000fe20003800000 */
[----:B------:R-:W-:-:S04]  /*01c0*/  UIADD3 UR6, -UR6, 0x100000, URZ ;  /* 0x0010000006067890 */ /* 0x000fc8000fffe13f */
[----:B------:R-:W-:Y:S02]  /*01d0*/  USHF.L.U32 UR7, UR6, 0xb, URZ ;  /* 0x0000000b06077899 */ /* 0x000fe4000800063f */
[----:B------:R-:W-:Y:S02]  /*01e0*/  USHF.L.U32 UR6, UR6, 0x1, URZ ;  /* 0x0000000106067899 */ /* 0x000fe4000800063f */
[----:B0-----:R-:W-:Y:S02]  /*01f0*/  ULEA UR8, UR8, UR4, 0x18 ;  /* 0x0000000408087291 */ /* 0x001fe4000f8ec03f */
[----:B------:R-:W-:-:S04]  /*0200*/  UIADD3 UR4, -UR5, 0x100000, URZ ;  /* 0x0010000005047890 */ /* 0x000fc8000fffe13f */
[----:B------:R-:W-:Y:S02]  /*0210*/  USHF.L.U32 UR5, UR4, 0xb, URZ ;  /* 0x0000000b04057899 */ /* 0x000fe4000800063f */
[----:B------:R-:W-:Y:S01]  /*0220*/  USHF.L.U32 UR4, UR4, 0x1, URZ ;  /* 0x0000000104047899 */ /* 0x000fe2000800063f */
[----:B------:R-:W0:Y:S11]  /*0230*/  FENCE.VIEW.ASYNC.S ;  /* 0x00000000000073c6 */ /* 0x000e360000000000 */
[----:B0-----:R0:W1:Y:S01]  /*0240*/  SYNCS.EXCH.64 URZ, [UR8], UR4 ;  /* 0x00000004083f75b2 */ /* 0x0010620008000100 */
[----:B------:R0:W2:Y:S01]  /*0250*/  SYNCS.EXCH.64 URZ, [UR8+0x30], UR6 ;  /* 0x00003006083f75b2 */ /* 0x0000a20008000100 */
[----:B------:R0:W3:Y:S01]  /*0260*/  SYNCS.EXCH.64 URZ, [UR8+0x8], UR4 ;  /* 0x00000804083f75b2 */ /* 0x0000e20008000100 */
[----:B------:R0:W4:Y:S01]  /*0270*/  SYNCS.EXCH.64 URZ, [UR8+0x38], UR6 ;  /* 0x00003806083f75b2 */ /* 0x0001220008000100 */
[----:B------:R0:W0:Y:S01]  /*0280*/  SYNCS.EXCH.64 URZ, [UR8+0x10], UR4 ;  /* 0x00001004083f75b2 */ /* 0x0000220008000100 */
[----:B------:R0:W0:Y:S01]  /*0290*/  SYNCS.EXCH.64 URZ, [UR8+0x40], UR6 ;  /* 0x00004006083f75b2 */ /* 0x0000220008000100 */
[----:B------:R0:W0:Y:S01]  /*02a0*/  SYNCS.EXCH.64 URZ, [UR8+0x18], UR4 ;  /* 0x00001804083f75b2 */ /* 0x0000220008000100 */
[----:B------:R0:W0:Y:S01]  /*02b0*/  SYNCS.EXCH.64 URZ, [UR8+0x48], UR6 ;  /* 0x00004806083f75b2 */ /* 0x0000220008000100 */
[----:B------:R0:W0:Y:S01]  /*02c0*/  SYNCS.EXCH.64 URZ, [UR8+0x20], UR4 ;  /* 0x00002004083f75b2 */ /* 0x0000220008000100 */
[----:B------:R0:W0:Y:S01]  /*02d0*/  SYNCS.EXCH.64 URZ, [UR8+0x50], UR6 ;  /* 0x00005006083f75b2 */ /* 0x0000220008000100 */
[----:B------:R0:W0:Y:S01]  /*02e0*/  SYNCS.EXCH.64 URZ, [UR8+0x28], UR4 ;  /* 0x00002804083f75b2 */ /* 0x0000220008000100 */
[----:B------:R0:W0:Y:S01]  /*02f0*/  SYNCS.EXCH.64 URZ, [UR8+0x58], UR6 ;  /* 0x00005806083f75b2 */ /* 0x0000220008000100 */
[----:B------:R-:W-:Y:S01]  /*0300*/  NOP ;  /* 0x0000000000007918 */ /* 0x000fe20000000000 */
.L_x_2:
[----:B------:R-:W5:Y:S01]  /*0310*/  SHFL.IDX PT, R6, R0, RZ, 0x1f ;  /* 0x00001fff00067589 */ /* 0x000f6200000e0000 */
[----:B------:R-:W-:Y:S01]  /*0320*/  ELECT P0, URZ, PT ;  /* 0x00000000003f782f */ /* 0x000fe20003800000 */
[----:B------:R-:W-:Y:S01]  /*0330*/  NOP ;  /* 0x0000000000007918 */ /* 0x000fe20000000000 */
[----:B------:R-:W-:Y:S01]  /*0340*/  ELECT P1, URZ, PT ;  /* 0x00000000003f782f */ /* 0x000fe20003820000 */
[----:B------:R-:W1:Y:S01]  /*0350*/  SHFL.IDX PT, R3, R0, RZ, 0x1f ;  /* 0x00001fff00037589 */ /* 0x000e6200000e0000 */
[----:B0-----:R-:W-:Y:S01]  /*0360*/  UMOV UR4, 0x20 ;  /* 0x0000002000047882 */ /* 0x001fe20000000000 */
[----:B------:R-:W-:Y:S01]  /*0370*/  UMOV UR11, 0x80 ;  /* 0x00000080000b7882 */ /* 0x000fe20000000000 */
[----:B------:R-:W-:Y:S01]  /*0380*/  NOP ;  /* 0x0000000000007918 */ /* 0x000fe20000000000 */
[----:B------:R-:W0:Y:S01]  /*0390*/  SHFL.IDX PT, R5, R5, RZ, 0x1f ;  /* 0x00001fff05057589 */ /* 0x000e2200000e0000 */
[C---:B------:R-:W-:Y:S01]  /*03a0*/  VIADD R31, R7.reuse, 0xffffffff ;  /* 0xffffffff071f7836 */ /* 0x040fe20000000000 */
[----:B------:R-:W-:Y:S01]  /*03b0*/  ULDC.64 UR36, c[0x0][0x208] ;  /* 0x0000820000247ab9 */ /* 0x000fe20000000a00 */
[----:B------:R-:W-:-:S03]  /*03c0*/  ISETP.NE.AND P2, PT, R7, RZ, PT ;  /* 0x000000ff0700720c */ /* 0x000fc60003f45270 */
[----:B------:R-:W-:Y:S02]  /*03d0*/  ISETP.GE.U32.AND P3, PT, R31, 0x2, PT ;  /* 0x000000021f00780c */ /* 0x000fe40003f66070 */
[----:B-----5:R-:W-:Y:S02]  /*03e0*/  ISETP.NE.OR P0, PT, R6, RZ, !P0 ;  /* 0x000000ff0600720c */ /* 0x020fe40004705670 */
[----:B-1----:R-:W-:Y:S02]  /*03f0*/  ISETP.NE.OR P1, PT, R3, RZ, !P1 ;  /* 0x000000ff0300720c */ /* 0x002fe40004f25670 */
[----:B------:R-:W-:Y:S02]  /*0400*/  SHF.R.S32.HI R3, RZ, 0x1f, R2 ;  /* 0x0000001fff037819 */ /* 0x000fe40000011402 */
[----:B0-----:R-:W-:Y:S02]  /*0410*/  R2UR UR43, R5 ;  /* 0x00000000052b72ca */ /* 0x001fe400000e0000 */
[----:B------:R-:W-:-:S05]  /*0420*/  LEA.HI R3, R3, R2, RZ, 0x2 ;  /* 0x0000000203037211 */ /* 0x000fca00078f10ff */
[----:B------:R-:W-:Y:S01]  /*0430*/  VOTEU.ALL UP0, P0 ;  /* 0x00000000003f7886 */ /* 0x000fe20000000000 */
[----:B------:R-:W-:Y:S01]  /*0440*/  LOP3.LUT R3, R3, 0xfffffffc, RZ, 0xc0, !PT ;  /* 0xfffffffc03037812 */ /* 0x000fe200078ec0ff */
[----:B------:R-:W-:-:S03]  /*0450*/  VOTEU.ALL UP1, P1 ;  /* 0x00000000003f7886 */ /* 0x000fc60000820000 */
[----:B------:R-:W0:Y:S01]  /*0460*/  @!UP0 S2UR UR7, SR_CgaCtaId ;  /* 0x00000000000789c3 */ /* 0x000e220000008800 */
[----:B------:R-:W-:Y:S01]  /*0470*/  @!UP0 UMOV UR6, 0x400 ;  /* 0x0000040000068882 */ /* 0x000fe20000000000 */
[----:B------:R-:W-:-:S04]  /*0480*/  @!UP0 UIADD3 UR4, -UR4, 0x100000, URZ ;  /* 0x0010000004048890 */ /* 0x000fc8000fffe13f */
[----:B------:R-:W-:Y:S02]  /*0490*/  @!UP0 USHF.L.U32 UR5, UR4, 0xb, URZ ;  /* 0x0000000b04058899 */ /* 0x000fe4000800063f */
[----:B------:R-:W-:Y:S01]  /*04a0*/  @!UP0 USHF.L.U32 UR4, UR4, 0x1, URZ ;  /* 0x0000000104048899 */ /* 0x000fe2000800063f */
[----:B------:R-:W-:Y:S01]  /*04b0*/  IMAD.IADD R14, R2, 0x1, -R3 ;  /* 0x00000001020e7824 */ /* 0x000fe200078e0a03 */
[----:B------:R-:W-:Y:S01]  /*04c0*/  @!UP1 UMOV UR9, 0x400 ;  /* 0x0000040000099882 */ /* 0x000fe20000000000 */
[----:B------:R-:W-:Y:S01]  /*04d0*/  VOTEU.ALL UP2, P1 ;  /* 0x00000000003f7886 */ /* 0x000fe20000840000 */
[----:B------:R-:W-:Y:S01]  /*04e0*/  VOTEU.ALL UP3, P1 ;  /* 0x00000000003f7886 */ /* 0x000fe20000860000 */
[----:B------:R-:W-:Y:S01]  /*04f0*/  VOTEU.ALL UP4, P1 ;  /* 0x00000000003f7886 */ /* 0x000fe20000880000 */
[----:B------:R-:W1:Y:S01]  /*0500*/  @!UP1 S2UR UR10, SR_CgaCtaId ;  /* 0x00000000000a99c3 */ /* 0x000e620000008800 */
[----:B------:R-:W-:Y:S01]  /*0510*/  VOTEU.ALL UP5, P1 ;  /* 0x00000000003f7886 */ /* 0x000fe200008a0000 */
[----:B------:R-:W-:-:S04]  /*0520*/  SHF.R.S32.HI R3, RZ, 0x1f, R4 ;  /* 0x0000001fff037819 */ /* 0x000fc80000011404 */
[----:B------:R-:W-:-:S04]  /*0530*/  LEA.HI R3, R3, R4, RZ, 0x7 ;  /* 0x0000000403037211 */ /* 0x000fc800078f38ff */
[----:B------:R-:W-:-:S05]  /*0540*/  LOP3.LUT R3, R3, 0xffffff80, RZ, 0xc0, !PT ;  /* 0xffffff8003037812 */ /* 0x000fca00078ec0ff */
[----:B------:R-:W-:Y:S01]  /*0550*/  IMAD.IADD R5, R4, 0x1, -R3 ;  /* 0x0000000104057824 */ /* 0x000fe200078e0a03 */
[----:B0-----:R-:W-:Y:S02]  /*0560*/  @!UP0 ULEA UR8, UR7, UR6, 0x18 ;  /* 0x0000000607088291 */ /* 0x001fe4000f8ec03f */
[----:B------:R-:W-:-:S04]  /*0570*/  @!UP1 UIADD3 UR6, -UR11, 0x100000, URZ ;  /* 0x001000000b069890 */ /* 0x000fc8000fffe13f */
[----:B------:R-:W-:Y:S02]  /*0580*/  @!UP1 USHF.L.U32 UR7, UR6, 0xb, URZ ;  /* 0x0000000b06079899 */ /* 0x000fe4000800063f */
[----:B------:R-:W-:Y:S01]  /*0590*/  @!UP1 USHF.L.U32 UR6, UR6, 0x1, URZ ;  /* 0x0000000106069899 */ /* 0x000fe2000800063f */
[----:B------:R-:W-:Y:S01]  /*05a0*/  VOTEU.ALL UP0, P0 ;  /* 0x00000000003f7886 */ /* 0x000fe20000000000 */
[----:B-1----:R-:W-:Y:S01]  /*05b0*/  @!UP1 ULEA UR9, UR10, UR9, 0x18 ;  /* 0x000000090a099291 */ /* 0x002fe2000f8ec03f */
[----:B------:R-:W-:Y:S02]  /*05c0*/  VOTEU.ALL UP1, P0 ;  /* 0x00000000003f7886 */ /* 0x000fe40000020000 */
[----:B------:R-:W-:Y:S01]  /*05d0*/  ULDC.64 UR10, c[0x0][0x598] ;  /* 0x00016600000a7ab9 */ /* 0x000fe20000000a00 */
[----:B------:R-:W-:Y:S01]  /*05e0*/  ISETP.NE.AND P0, PT, R14, 0x3, PT ;  /* 0x000000030e00780c */ /* 0x000fe20003f05270 */
[----:B------:R-:W0:Y:S02]  /*05f0*/  FENCE.VIEW.ASYNC.S ;  /* 0x00000000000073c6 */ /* 0x000e240000000000 */
[----:B0-----:R0:W2:Y:S01]  /*0600*/  @!UP0 SYNCS.EXCH.64 URZ, [UR8+0x90], UR4 ;  /* 0x00009004083f85b2 */ /* 0x0010a20008000100 */
[----:B------:R-:W-:-:S02]  /*0610*/  ISETP.NE.U32.AND P1, PT, RZ, UR10, PT ;  /* 0x0000000aff007c0c */ /* 0x000fc4000bf25070 */
[----:B------:R-:W-:Y:S02]  /*0620*/  ISETP.EQ.OR P0, PT, R14, RZ, !P0 ;  /* 0x000000ff0e00720c */ /* 0x000fe40004702670 */
[----:B------:R-:W-:Y:S02]  /*0630*/  ISETP.NE.AND.EX P1, PT, RZ, UR11, PT, P1 ;  /* 0x0000000bff007c0c */ /* 0x000fe4000bf25310 */
[----:B------:R-:W-:-:S04]  /*0640*/  ISETP.EQ.AND P0, PT, R7, RZ, P0 ;  /* 0x000000ff0700720c */ /* 0x000fc80000702270 */
[----:B------:R-:W-:-:S04]  /*0650*/  SEL R23, RZ, 0x1, !P0 ;  /* 0x00000001ff177807 */ /* 0x000fc80004000000 */
[----:B------:R-:W-:Y:S01]  /*0660*/  SEL R23, R23, 0x2, P3 ;  /* 0x0000000217177807 */ /* 0x000fe20001800000 */
[----:B------:R0:W2:Y:S01]  /*0670*/  @!UP1 SYNCS.EXCH.64 URZ, [UR8+0x98], UR4 ;  /* 0x00009804083f95b2 */ /* 0x0000a20008000100 */
[----:B------:R-:W-:Y:S01]  /*0680*/  NOP ;  /* 0x0000000000007918 */ /* 0x000fe20000000000 */
[----:B------:R0:W2:Y:S01]  /*0690*/  @!UP2 SYNCS.EXCH.64 URZ, [UR9+0x70], UR6 ;  /* 0x00007006093fa5b2 */ /* 0x0000a20008000100 */
[----:B------:R0:W2:Y:S01]  /*06a0*/  @!UP3 SYNCS.EXCH.64 URZ, [UR9+0x78], UR6 ;  /* 0x00007806093fb5b2 */ /* 0x0000a20008000100 */
[----:B------:R0:W2:Y:S01]  /*06b0*/  @!UP4 SYNCS.EXCH.64 URZ, [UR9+0x80], UR6 ;  /* 0x00008006093fc5b2 */ /* 0x0000a20008000100 */
[----:B------:R0:W2:Y:S01]  /*06c0*/  @!UP5 SYNCS.EXCH.64 URZ, [UR9+0x88], UR6 ;  /* 0x00008806093fd5b2 */ /* 0x0000a20008000100 */
[----:B------:R-:W-:Y:S01]  /*06d0*/  NOP ;  /* 0x0000000000007918 */ /* 0x000fe20000000000 */
[----:B--234-:R-:W-:Y:S06]  /*06e0*/  BAR.SYNC.DEFER_BLOCKING 0x0 ;  /* 0x0000000000007b1d */ /* 0x01cfec0000010000 */
[----:B0-----:R-:W-:Y:S05]  /*06f0*/  @!P1 BRA `(.L_x_3) ;  /* 0x00000000001c9947 */ /* 0x001fea0003800000 */
[----:B------:R-:W0:Y:S02]  /*0700*/  LDC.64 R2, c[0x0][0x598] ;  /* 0x00016600ff027b82 */ /* 0x000e240000000a00 */
[----:B0-----:R-:W2:Y:S02]  /*0710*/  LDG.E.64 R2, desc[UR36][R2.64] ;  /* 0x0000002402027981 */ /* 0x001ea4000c1e1b00 */
[----:B--2---:R-:W-:-:S04]  /*0720*/  ISETP.NE.U32.AND P0, PT, R2, RZ, PT ;  /* 0x000000ff0200720c */ /* 0x004fc80003f05070 */
[----:B------:R-:W-:-:S13]  /*0730*/  ISETP.NE.AND.EX P0, PT, R3, RZ, PT, P0 ;  /* 0x000000ff0300720c */ /* 0x000fda0003f05300 */
[----:B------:R-:W-:Y:S05]  /*0740*/  @!P0 BRA `(.L_x_3) ;  /* 0x0000000000088947 */ /* 0x000fea0003800000 */
[----:B------:R1:W5:Y:S01]  /*0750*/  LD.E R56, desc[UR36][R2.64] ;  /* 0x0000002402387980 */ /* 0x000362000c101900 */
[----:B------:R-:W-:Y:S05]  /*0760*/  BRA `(.L_x_4) ;  /* 0x0000000000247947 */ /* 0x000fea0003800000 */
.L_x_3:
[----:B------:R-:W-:Y:S02]  /*0770*/  ULDC.64 UR4, c[0x0][0x588] ;  /* 0x0001620000047ab9 */ /* 0x000fe40000000a00 */
[----:B------:R-:W-:-:S04]  /*0780*/  ISETP.NE.U32.AND P0, PT, RZ, UR4, PT ;  /* 0x00000004ff007c0c */ /* 0x000fc8000bf05070 */
[----:B------:R-:W-:-:S13]  /*0790*/  ISETP.NE.AND.EX P0, PT, RZ, UR5, PT, P0 ;  /* 0x00000005ff007c0c */ /* 0x000fda000bf05300 */
[----:B------:R-:W-:Y:S05]  /*07a0*/  @!P0 BRA `(.L_x_5) ;  /* 0x00000000000c8947 */ /* 0x000fea0003800000 */
[----:B------:R-:W0:Y:S02]  /*07b0*/  LDC.64 R56, c[0x0][0x588] ;  /* 0x00016200ff387b82 */ /* 0x000e240000000a00 */
[----:B0-----:R0:W5:Y:S01]  /*07c0*/  LDG.E R56, desc[UR36][R56.64] ;  /* 0x0000002438387981 */ /* 0x001162000c1e1900 */
[----:B------:R-:W-:Y:S05]  /*07d0*/  BRA `(.L_x_4) ;  /* 0x0000000000087947 */ /* 0x000fea0003800000 */
.L_x_5:
[----:B------:R-:W-:Y:S02]  /*07e0*/  ULDC UR4, c[0x0][0x580] ;  /* 0x0001600000047ab9 */ /* 0x000fe40000000800 */
[----:B------:R-:W-:-:S07]  /*07f0*/  IMAD.U32 R56, RZ, RZ, UR4 ;  /* 0x00000004ff387e24 */ /* 0x000fce000f8e00ff */
.L_x_4:
[----:B------:R-:W-:Y:S02]  /*0800*/  ULDC.64 UR4, c[0x0][0x5a0] ;  /* 0x0001680000047ab9 */ /* 0x000fe40000000a00 */
[----:B------:R-:W-:-:S04]  /*0810*/  ISETP.NE.U32.AND P0, PT, RZ, UR4, PT ;  /* 0x00000004ff007c0c */ /* 0x000fc8000bf05070 */
[----:B------:R-:W-:-:S13]  /*0820*/  ISETP.NE.AND.EX P0, PT, RZ, UR5, PT, P0 ;  /* 0x00000005ff007c0c */ /* 0x000fda000bf05300 */
[----:B------:R-:W-:Y:S05]  /*0830*/  @!P0 BRA `(.L_x_6) ;  /* 0x00000000001c8947 */ /* 0x000fea0003800000 */
[----:B-1----:R-:W1:Y:S02]  /*0840*/  LDC.64 R2, c[0x0][0x5a0] ;  /* 0x00016800ff027b82 */ /* 0x002e640000000a00 */
[----:B-1----:R-:W2:Y:S02]  /*0850*/  LDG.E.64 R2, desc[UR36][R2.64] ;  /* 0x0000002402027981 */ /* 0x002ea4000c1e1b00 */
[----:B--2---:R-:W-:-:S04]  /*0860*/  ISETP.NE.U32.AND P0, PT, R2, RZ, PT ;  /* 0x000000ff0200720c */ /* 0x004fc80003f05070 */
[----:B------:R-:W-:-:S13]  /*0870*/  ISETP.NE.AND.EX P0, PT, R3, RZ, PT, P0 ;  /* 0x000000ff0300720c */ /* 0x000fda0003f05300 */
[----:B------:R-:W-:Y:S05]  /*0880*/  @!P0 BRA `(.L_x_6) ;  /* 0x0000000000088947 */ /* 0x000fea0003800000 */
[----:B0-----:R2:W5:Y:S01]  /*0890*/  LD.E R57, desc[UR36][R2.64] ;  /* 0x0000002402397980 */ /* 0x001562000c101900 */
[----:B------:R-:W-:Y:S05]  /*08a0*/  BRA `(.L_x_7) ;  /* 0x0000000000247947 */ /* 0x000fea0003800000 */
.L_x_6:
[----:B------:R-:W-:Y:S02]  /*08b0*/  ULDC.64 UR4, c[0x0][0x590] ;  /* 0x0001640000047ab9 */ /* 0x000fe40000000a00 */
[----:B------:R-:W-:-:S04]  /*08c0*/  ISETP.NE.U32.AND P0, PT, RZ, UR4, PT ;  /* 0x00000004ff007c0c */ /* 0x000fc8000bf05070 */
[----:B------:R-:W-:-:S13]  /*08d0*/  ISETP.NE.AND.EX P0, PT, RZ, UR5, PT, P0 ;  /* 0x00000005ff007c0c */ /* 0x000fda000bf05300 */
[----:B------:R-:W-:Y:S05]  /*08e0*/  @!P0 BRA `(.L_x_8) ;  /* 0x00000000000c8947 */ /* 0x000fea0003800000 */
[----:B-1----:R-:W0:Y:S02]  /*08f0*/  LDC.64 R2, c[0x0][0x590] ;  /* 0x00016400ff027b82 */ /* 0x002e240000000a00 */
[----:B0-----:R0:W5:Y:S01]  /*0900*/  LDG.E R57, desc[UR36][R2.64] ;  /* 0x0000002402397981 */ /* 0x001162000c1e1900 */
[----:B------:R-:W-:Y:S05]  /*0910*/  BRA `(.L_x_7) ;  /* 0x0000000000087947 */ /* 0x000fea0003800000 */
.L_x_8:
[----:B------:R-:W-:Y:S02]  /*0920*/  ULDC UR4, c[0x0][0x584] ;  /* 0x0001610000047ab9 */ /* 0x000fe40000000800 */
[----:B0-----:R-:W-:-:S07]  /*0930*/  IMAD.U32 R57, RZ, RZ, UR4 ;  /* 0x00000004ff397e24 */ /* 0x001fce000f8e00ff */
.L_x_7:
[----:B012---:R-:W0:Y:S01]  /*0940*/  LDC R2, c[0x0][0x65c] ;  /* 0x00019700ff027b82 */ /* 0x007e220000000800 */
[----:B------:R-:W1:Y:S01]  /*0950*/  S2R R15, SR_CTAID.Y ;  /* 0x00000000000f7919 */ /* 0x000e620000002600 */
[----:B------:R-:W-:Y:S01]  /*0960*/  ULDC UR6, c[0x0][0x28c] ;  /* 0x0000a30000067ab9 */ /* 0x000fe20000000800 */
[----:B------:R-:W-:Y:S01]  /*0970*/  ISETP.NE.AND P0, PT, R7, 0x2, PT ;  /* 0x000000020700780c */ /* 0x000fe20003f05270 */
[----:B------:R-:W-:Y:S01]  /*0980*/  UIADD3 UR6, UR6, 0x7f, URZ ;  /* 0x0000007f06067890 */ /* 0x000fe2000fffe03f */
[----:B------:R-:W2:Y:S01]  /*0990*/  S2R R6, SR_CTAID.X ;  /* 0x0000000000067919 */ /* 0x000ea20000002500 */
[----:B------:R-:W-:Y:S01]  /*09a0*/  UMOV UR38, URZ ;  /* 0x0000003f00267c82 */ /* 0x000fe20008000000 */
[----:B------:R-:W-:Y:S01]  /*09b0*/  UMOV UR39, URZ ;  /* 0x0000003f00277c82 */ /* 0x000fe20008000000 */
[----:B------:R-:W-:Y:S01]  /*09c0*/  USHF.R.S32.HI UR7, URZ, 0x1f, UR6 ;  /* 0x0000001f3f077899 */ /* 0x000fe20008011406 */
[----:B------:R-:W-:-:S03]  /*09d0*/  ULDC.64 UR8, c[0x0][0x650] ;  /* 0x0001940000087ab9 */ /* 0x000fc60000000a00 */
[----:B------:R-:W-:-:S04]  /*09e0*/  ULEA.HI UR7, UR7, UR6, URZ, 0x7 ;  /* 0x0000000607077291 */ /* 0x000fc8000f8f383f */
[----:B------:R-:W-:Y:S01]  /*09f0*/  USHF.R.S32.HI UR40, URZ, 0x7, UR7 ;  /* 0x000000073f287899 */ /* 0x000fe20008011407 */
[----:B0-----:R-:W-:-:S13]  /*0a00*/  ISETP.NE.AND P1, PT, R2, 0x1, PT ;  /* 0x000000010200780c */ /* 0x001fda0003f25270 */
[----:B------:R-:W2:Y:S01]  /*0a10*/  @P1 LDC R17, c[0x0][0x10] ;  /* 0x00000400ff111b82 */ /* 0x000ea20000000800 */
[----:B-1----:R-:W-:Y:S02]  /*0a20*/  @P1 IMAD.MOV.U32 R8, RZ, RZ, R15 ;  /* 0x000000ffff081224 */ /* 0x002fe400078e000f */
[----:B------:R-:W-:Y:S02]  /*0a30*/  @P1 IMAD.MOV.U32 R9, RZ, RZ, RZ ;  /* 0x000000ffff091224 */ /* 0x000fe400078e00ff */
[----:B------:R-:W-:-:S03]  /*0a40*/  @P1 IMAD.MOV.U32 R7, RZ, RZ, RZ ;  /* 0x000000ffff071224 */ /* 0x000fc600078e00ff */
[----:B------:R-:W0:Y:S01]  /*0a50*/  @!P1 LDC R3, c[0x0][0xc] ;  /* 0x00000300ff039b82 */ /* 0x000e220000000800 */
[----:B------:R-:W-:Y:S01]  /*0a60*/  ULDC UR4, c[0x0][0xc] ;  /* 0x0000030000047ab9 */ /* 0x000fe20000000800 */
[----:B------:R-:W-:Y:S02]  /*0a70*/  ULDC UR5, c[0x0][0x10] ;  /* 0x0000040000057ab9 */ /* 0x000fe40000000800 */
[----:B------:R-:W-:-:S04]  /*0a80*/  UIMAD.WIDE.U32 UR4, UR4, UR5, URZ ;  /* 0x00000005040472a5 */ /* 0x000fc8000f8e003f */
[----:B------:R-:W1:Y:S01]  /*0a90*/  LDC R0, c[0x0][0x14] ;  /* 0x00000500ff007b82 */ /* 0x000e620000000800 */
[----:B--2---:R-:W-:-:S04]  /*0aa0*/  @P1 IMAD.WIDE.U32 R16, R6, R17, R8 ;  /* 0x0000001106101225 */ /* 0x004fc800078e0008 */
[----:B------:R-:W-:Y:S02]  /*0ab0*/  @P1 IMAD.IADD R17, R17, 0x1, R7 ;  /* 0x0000000111111824 */ /* 0x000fe400078e0207 */
[----:B------:R-:W-:Y:S02]  /*0ac0*/  IMAD.MOV.U32 R7, RZ, RZ, RZ ;  /* 0x000000ffff077224 */ /* 0x000fe400078e00ff */
[----:B0-----:R-:W-:-:S04]  /*0ad0*/  @!P1 IMAD.WIDE.U32 R8, R3, R15, R6 ;  /* 0x0000000f03089225 */ /* 0x001fc800078e0006 */
[----:B------:R-:W-:Y:S02]  /*0ae0*/  @!P1 IMAD.MOV.U32 R16, RZ, RZ, R8 ;  /* 0x000000ffff109224 */ /* 0x000fe400078e0008 */
[----:B-1----:R-:W-:-:S04]  /*0af0*/  IMAD.WIDE.U32 R10, R0, UR4, RZ ;  /* 0x00000004000a7c25 */ /* 0x002fc8000f8e00ff */
[----:B------:R-:W-:Y:S01]  /*0b00*/  IMAD R3, R0, UR5, RZ ;  /* 0x0000000500037c24 */ /* 0x000fe2000f8e02ff */
[----:B------:R0:W-:Y:S01]  /*0b10*/  STL.64 [R1], R10 ;  /* 0x0000000a01007387 */ /* 0x0001e20000100a00 */
[----:B------:R-:W-:Y:S02]  /*0b20*/  @!P1 IMAD.MOV.U32 R17, RZ, RZ, R9 ;  /* 0x000000ffff119224 */ /* 0x000fe400078e0009 */
[----:B------:R-:W-:Y:S01]  /*0b30*/  IMAD.IADD R0, R11, 0x1, R3 ;  /* 0x000000010b007824 */ /* 0x000fe200078e0203 */
[----:B------:R-:W-:Y:S06]  /*0b40*/  @P0 BRA `(.L_x_9) ;  /* 0x0000000000200947 */ /* 0x000fec0003800000 */
[----:B------:R-:W-:Y:S01]  /*0b50*/  UISETP.GE.U32.AND UP0, UPT, UR40, 0x6, UPT ;  /* 0x000000062800788c */ /* 0x000fe2000bf06070 */
[----:B------:R-:W-:Y:S01]  /*0b60*/  IADD3 R16, P0, R16, R10, RZ ;  /* 0x0000000a10107210 */ /* 0x000fe20007f1e0ff */
[----:B------:R-:W-:Y:S01]  /*0b70*/  UIMAD.WIDE.U32 UR4, UR40, -0x55555555, URZ ;  /* 0xaaaaaaab280478a5 */ /* 0x000fe2000f8e003f */
[----:B------:R-:W-:-:S03]  /*0b80*/  UMOV UR39, URZ ;  /* 0x0000003f00277c82 */ /* 0x000fc60008000000 */
[----:B------:R-:W-:Y:S01]  /*0b90*/  USHF.R.U32.HI UR4, URZ, 0x2, UR5 ;  /* 0x000000023f047899 */ /* 0x000fe20008011605 */
[----:B------:R-:W-:-:S03]  /*0ba0*/  IMAD.X R17, R0, 0x1, R17, P0 ;  /* 0x0000000100117824 */ /* 0x000fc600000e0611 */
[----:B------:R-:W-:Y:S02]  /*0bb0*/  UIMAD UR38, UR4, -0x6, UR40 ;  /* 0xfffffffa042678a4 */ /* 0x000fe4000f8e0228 */
[----:B------:R-:W-:-:S12]  /*0bc0*/  @UP0 ULOP3.LUT UR39, UR4, 0x1, URZ, 0xc0, !UPT ;  /* 0x0000000104270892 */ /* 0x000fd8000f8ec03f */
.L_x_9:
[----:B------:R-:W-:Y:S01]  /*0bd0*/  ISETP.GE.U32.AND P0, PT, R16, UR8, PT ;  /* 0x0000000810007c0c */ /* 0x000fe2000bf06070 */
[----:B------:R-:W-:Y:S01]  /*0be0*/  IMAD.MOV.U32 R22, RZ, RZ, -0x1 ;  /* 0xffffffffff167424 */ /* 0x000fe200078e00ff */
[----:B------:R-:W-:Y:S01]  /*0bf0*/  PRMT R3, RZ, 0x7610, R3 ;  /* 0x00007610ff037816 */ /* 0x000fe20000000003 */
[----:B------:R-:W-:Y:S01]  /*0c00*/  IMAD.MOV.U32 R18, RZ, RZ, -0x1 ;  /* 0xffffffffff127424 */ /* 0x000fe200078e00ff */
[----:B------:R-:W-:Y:S01]  /*0c10*/  ISETP.GE.U32.AND.EX P0, PT, R17, UR9, PT, P0 ;  /* 0x0000000911007c0c */ /* 0x000fe2000bf06100 */
[----:B------:R-:W-:-:S12]  /*0c20*/  IMAD.MOV.U32 R19, RZ, RZ, -0x1 ;  /* 0xffffffffff137424 */ /* 0x000fd800078e00ff */
[----:B------:R-:W-:Y:S05]  /*0c30*/  @P0 BRA `(.L_x_10) ;  /* 0x0000000400580947 */ /* 0x000fea0003800000 */
[----:B------:R-:W1:Y:S01]  /*0c40*/  LDC.64 R20, c[0x0][0x628] ;  /* 0x00018a00ff147b82 */ /* 0x000e620000000a00 */
[----:B------:R-:W-:Y:S02]  /*0c50*/  IMAD.MOV.U32 R8, RZ, RZ, R16 ;  /* 0x000000ffff087224 */ /* 0x000fe400078e0010 */
[----:B------:R-:W-:-:S05]  /*0c60*/  IMAD.MOV.U32 R9, RZ, RZ, R17 ;  /* 0x000000ffff097224 */ /* 0x000fca00078e0011 */
[----:B------:R-:W2:Y:S08]  /*0c70*/  LDC R18, c[0x0][0x630] ;  /* 0x00018c00ff127b82 */ /* 0x000eb00000000800 */
[----:B------:R-:W3:Y:S01]  /*0c80*/  LDC.64 R24, c[0x0][0x620] ;  /* 0x00018800ff187b82 */ /* 0x000ee20000000a00 */
[----:B-1----:R-:W-:-:S04]  /*0c90*/  ISETP.NE.U32.AND P0, PT, R20, RZ, PT ;  /* 0x000000ff1400720c */ /* 0x002fc80003f05070 */
[----:B------:R-:W-:-:S13]  /*0ca0*/  ISETP.NE.AND.EX P0, PT, R21, RZ, PT, P0 ;  /* 0x000000ff1500720c */ /* 0x000fda0003f05300 */
[----:B--23--:R-:W-:Y:S05]  /*0cb0*/  @!P0 BRA `(.L_x_11) ;  /* 0x0000000000288947 */ /* 0x00cfea0003800000 */
[----:B------:R-:W1:Y:S02]  /*0cc0*/  LDC R3, c[0x0][0x634] ;  /* 0x00018d00ff037b82 */ /* 0x000e640000000800 */
[----:B-1----:R-:W-:-:S05]  /*0cd0*/  IADD3 R3, P0, R16, R3, RZ ;  /* 0x0000000310037210 */ /* 0x002fca0007f1e0ff */
[----:B------:R-:W-:-:S04]  /*0ce0*/  IMAD.X R19, RZ, RZ, R17, P0 ;  /* 0x000000ffff137224 */ /* 0x000fc800000e0611 */
[----:B------:R-:W-:-:S04]  /*0cf0*/  IMAD.WIDE.U32 R8, R19, R20, RZ ;  /* 0x0000001413087225 */ /* 0x000fc800078e00ff */
[----:B0-----:R-:W-:-:S04]  /*0d00*/  IMAD.WIDE.U32 R10, P0, R3, R21, R8 ;  /* 0x00000015030a7225 */ /* 0x001fc80007800008 */
[----:B------:R-:W-:-:S04]  /*0d10*/  IMAD.WIDE.U32 R8, R3, R20, RZ ;  /* 0x0000001403087225 */ /* 0x000fc800078e00ff */
[----:B------:R-:W-:Y:S01]  /*0d20*/  IMAD.X R13, RZ, RZ, RZ, P0 ;  /* 0x000000ffff0d7224 */ /* 0x000fe200000e06ff */
[----:B------:R-:W-:Y:S01]  /*0d30*/  IADD3 RZ, P0, R9, R10, RZ ;  /* 0x0000000a09ff7210 */ /* 0x000fe20007f1e0ff */
[----:B------:R-:W-:-:S04]  /*0d40*/  IMAD.MOV.U32 R12, RZ, RZ, R11 ;  /* 0x000000ffff0c7224 */ /* 0x000fc800078e000b */
[----:B------:R-:W-:-:S08]  /*0d50*/  IMAD.WIDE.U32.X R8, R19, R21, R12, P0 ;  /* 0x0000001513087225 */ /* 0x000fd000000e040c */
.L_x_11:
[-CC-:B------:R-:W-:Y:S01]  /*0d60*/  SHF.R.U64 R30, R8, R18.reuse, R9.reuse ;  /* 0x00000012081e7219 */ /* 0x180fe20000001209 */
[----:B------:R-:W1:Y:S01]  /*0d70*/  LDC R12, c[0x0][0x618] ;  /* 0x00018600ff0c7b82 */ /* 0x000e620000000800 */
[----:B------:R-:W-:Y:S01]  /*0d80*/  SHF.R.U32.HI R7, RZ, R18, R9 ;  /* 0x00000012ff077219 */ /* 0x000fe20000011609 */
[----:B------:R-:W-:Y:S01]  /*0d90*/  ULDC UR4, c[0x0][0x150] ;  /* 0x0000540000047ab9 */ /* 0x000fe20000000800 */
[----:B0-----:R-:W-:Y:S02]  /*0da0*/  IADD3 R11, P0, RZ, -R30, RZ ;  /* 0x8000001eff0b7210 */ /* 0x001fe40007f1e0ff */
[----:B------:R-:W-:-:S03]  /*0db0*/  I2FP.F32.U32 R3, R6 ;  /* 0x0000000600037245 */ /* 0x000fc60000201000 */
[----:B------:R-:W0:Y:S01]  /*0dc0*/  LDC.64 R26, c[0x0][0x640] ;  /* 0x00019000ff1a7b82 */ /* 0x000e220000000a00 */
[----:B------:R-:W-:Y:S02]  /*0dd0*/  IMAD.X R13, RZ, RZ, ~R7, P0 ;  /* 0x000000ffff0d7224 */ /* 0x000fe400000e0e07 */
[----:B------:R-:W-:Y:S01]  /*0de0*/  FMUL R3, R3, UR4 ;  /* 0x0000000403037c20 */ /* 0x000fe20008400000 */
[----:B------:R-:W-:Y:S01]  /*0df0*/  IMAD.WIDE.U32 R8, R11, R24, R16 ;  /* 0x000000180b087225 */ /* 0x000fe200078e0010 */
[----:B------:R-:W-:-:S03]  /*0e00*/  ULDC UR4, c[0x0][0x154] ;  /* 0x0000550000047ab9 */ /* 0x000fc60000000800 */
[----:B------:R-:W-:Y:S01]  /*0e10*/  IMAD R10, R13, R24, RZ ;  /* 0x000000180d0a7224 */ /* 0x000fe200078e02ff */
[----:B------:R-:W2:Y:S01]  /*0e20*/  LDC R7, c[0x0][0x144] ;  /* 0x00005100ff077b82 */ /* 0x000ea20000000800 */
[----:B------:R-:W3:Y:S02]  /*0e30*/  F2I.U32.TRUNC.NTZ R3, R3 ;  /* 0x0000000300037305 */ /* 0x000ee4000020f000 */
[----:B------:R-:W-:-:S04]  /*0e40*/  IMAD R11, R11, R25, R10 ;  /* 0x000000190b0b7224 */ /* 0x000fc800078e020a */
[----:B------:R-:W-:Y:S01]  /*0e50*/  IMAD.IADD R9, R9, 0x1, R11 ;  /* 0x0000000109097824 */ /* 0x000fe200078e020b */
[----:B------:R-:W4:Y:S01]  /*0e60*/  LDC R18, c[0x0][0x608] ;  /* 0x00018200ff127b82 */ /* 0x000f220000000800 */
[----:B------:R-:W-:-:S03]  /*0e70*/  IMAD.MOV.U32 R11, RZ, RZ, -0x1 ;  /* 0xffffffffff0b7424 */ /* 0x000fc600078e00ff */
[-C--:B-1----:R-:W-:Y:S02]  /*0e80*/  SHF.R.U64 R22, R8, R12.reuse, R9 ;  /* 0x0000000c08167219 */ /* 0x082fe40000001209 */
[----:B------:R-:W-:Y:S02]  /*0e90*/  I2FP.F32.U32 R8, R15 ;  /* 0x0000000f00087245 */ /* 0x000fe40000201000 */
[----:B------:R-:W1:Y:S01]  /*0ea0*/  LDC R24, c[0x0][0x658] ;  /* 0x00019600ff187b82 */ /* 0x000e620000000800 */
[----:B0-----:R-:W-:Y:S01]  /*0eb0*/  ISETP.NE.U32.AND P0, PT, R26, RZ, PT ;  /* 0x000000ff1a00720c */ /* 0x001fe20003f05070 */
[----:B---3--:R-:W-:Y:S01]  /*0ec0*/  IMAD.MOV R10, RZ, RZ, -R3 ;  /* 0x000000ffff0a7224 */ /* 0x008fe200078e0a03 */
[----:B------:R-:W-:Y:S01]  /*0ed0*/  SHF.R.U32.HI R9, RZ, R12, R9 ;  /* 0x0000000cff097219 */ /* 0x000fe20000011609 */
[----:B------:R-:W-:Y:S01]  /*0ee0*/  FMUL R8, R8, UR4 ;  /* 0x0000000408087c20 */ /* 0x000fe20008400000 */
[----:B------:R-:W-:-:S03]  /*0ef0*/  ISETP.NE.AND.EX P0, PT, R27, RZ, PT, P0 ;  /* 0x000000ff1b00720c */ /* 0x000fc60003f05300 */
[----:B------:R-:W0:Y:S01]  /*0f00*/  LDC R20, c[0x0][0x148] ;  /* 0x00005200ff147b82 */ /* 0x000e220000000800 */
[----:B--2---:R-:W-:-:S07]  /*0f10*/  IMAD R3, R7, R10, R6 ;  /* 0x0000000a07037224 */ /* 0x004fce00078e0206 */
[----:B------:R-:W2:Y:S01]  /*0f20*/  LDC R21, c[0x0][0x600] ;  /* 0x00018000ff157b82 */ /* 0x000ea20000000800 */
[-CC-:B----4-:R-:W-:Y:S02]  /*0f30*/  SHF.R.U64 R32, R22, R18.reuse, R9.reuse ;  /* 0x0000001216207219 */ /* 0x190fe40000001209 */
[----:B------:R-:W-:Y:S01]  /*0f40*/  SHF.R.U32.HI R7, RZ, R18, R9 ;  /* 0x00000012ff077219 */ /* 0x000fe20000011609 */
[----:B------:R-:W-:Y:S01]  /*0f50*/  IMAD.MOV.U32 R9, RZ, RZ, 0x1 ;  /* 0x00000001ff097424 */ /* 0x000fe200078e00ff */
[----:B------:R3:W4:Y:S03]  /*0f60*/  F2I.U32.TRUNC.NTZ R18, R8 ;  /* 0x0000000800127305 */ /* 0x000726000020f000 */
[----:B------:R-:W0:Y:S01]  /*0f70*/  LDC R25, c[0x0][0x648] ;  /* 0x00019200ff197b82 */ /* 0x000e220000000800 */
[-C--:B-1----:R-:W-:Y:S02]  /*0f80*/  SHF.L.U32 R6, R11, R24.reuse, RZ ;  /* 0x000000180b067219 */ /* 0x082fe400000006ff */
[----:B------:R-:W-:-:S02]  /*0f90*/  SHF.R.U64 R34, R32, R24, R7 ;  /* 0x0000001820227219 */ /* 0x000fc40000001207 */
[----:B------:R-:W-:Y:S02]  /*0fa0*/  LOP3.LUT R13, RZ, R6, RZ, 0x33, !PT ;  /* 0x00000006ff0d7212 */ /* 0x000fe400078e33ff */
[-C--:B------:R-:W-:Y:S01]  /*0fb0*/  SHF.R.U32.HI R7, RZ, R24.reuse, R7 ;  /* 0x00000018ff077219 */ /* 0x080fe20000011607 */
[----:B------:R-:W1:Y:S01]  /*0fc0*/  LDC R29, c[0x0][0x638] ;  /* 0x00018e00ff1d7b82 */ /* 0x000e620000000800 */
[----:B------:R-:W-:Y:S01]  /*0fd0*/  SHF.L.U32 R12, R9, R24, RZ ;  /* 0x00000018090c7219 */ /* 0x000fe200000006ff */
[----:B------:R-:W-:-:S06]  /*0fe0*/  IMAD.MOV.U32 R6, RZ, RZ, R34 ;  /* 0x000000ffff067224 */ /* 0x000fcc00078e0022 */
[----:B------:R-:W0:Y:S01]  /*0ff0*/  LDC R28, c[0x0][0x610] ;  /* 0x00018400ff1c7b82 */ /* 0x000e220000000800 */
[----:B---34-:R-:W-:Y:S05]  /*1000*/  @!P0 BRA `(.L_x_12) ;  /* 0x0000000000288947 */ /* 0x018fea0003800000 */
[----:B------:R-:W3:Y:S02]  /*1010*/  LDC R11, c[0x0][0x64c] ;  /* 0x00019300ff0b7b82 */ /* 0x000ee40000000800 */
[----:B---3--:R-:W-:-:S05]  /*1020*/  IADD3 R11, P0, R34, R11, RZ ;  /* 0x0000000b220b7210 */ /* 0x008fca0007f1e0ff */
[----:B------:R-:W-:-:S04]  /*1030*/  IMAD.X R19, RZ, RZ, R7, P0 ;  /* 0x000000ffff137224 */ /* 0x000fc800000e0607 */
[----:B------:R-:W-:-:S04]  /*1040*/  IMAD.WIDE.U32 R6, R19, R26, RZ ;  /* 0x0000001a13067225 */ /* 0x000fc800078e00ff */
[----:B------:R-:W-:-:S04]  /*1050*/  IMAD.WIDE.U32 R8, P0, R11, R27, R6 ;  /* 0x0000001b0b087225 */ /* 0x000fc80007800006 */
[----:B------:R-:W-:-:S04]  /*1060*/  IMAD.WIDE.U32 R6, R11, R26, RZ ;  /* 0x0000001a0b067225 */ /* 0x000fc800078e00ff */
[----:B------:R-:W-:Y:S01]  /*1070*/  IMAD.X R11, RZ, RZ, RZ, P0 ;  /* 0x000000ffff0b7224 */ /* 0x000fe200000e06ff */
[----:B------:R-:W-:Y:S01]  /*1080*/  IADD3 RZ, P0, R7, R8, RZ ;  /* 0x0000000807ff7210 */ /* 0x000fe20007f1e0ff */
[----:B------:R-:W-:-:S04]  /*1090*/  IMAD.MOV.U32 R10, RZ, RZ, R9 ;  /* 0x000000ffff0a7224 */ /* 0x000fc800078e0009 */
[----:B------:R-:W-:-:S08]  /*10a0*/  IMAD.WIDE.U32.X R6, R19, R27, R10, P0 ;  /* 0x0000001b13067225 */ /* 0x000fd000000e040a */
.L_x_12:
[----:B0-----:R-:W-:Y:S01]  /*10b0*/  SHF.R.U64 R6, R6, R25, R7 ;  /* 0x0000001906067219 */ /* 0x001fe20000001207 */
[----:B--2---:R-:W-:Y:S01]  /*10c0*/  VIADD R7, R21, 0xffffffff ;  /* 0xffffffff15077836 */ /* 0x004fe20000000000 */
[----:B------:R-:W-:Y:S01]  /*10d0*/  LOP3.LUT R13, R32, R13, RZ, 0xc0, !PT ;  /* 0x0000000d200d7212 */ /* 0x000fe200078ec0ff */
[----:B------:R-:W-:Y:S02]  /*10e0*/  IMAD.MOV R18, RZ, RZ, -R18 ;  /* 0x000000ffff127224 */ /* 0x000fe400078e0a12 */
[----:B------:R-:W-:Y:S01]  /*10f0*/  IMAD.MOV R8, RZ, RZ, -R6 ;  /* 0x000000ffff087224 */ /* 0x000fe200078e0a06 */
[----:B------:R-:W-:Y:S01]  /*1100*/  LOP3.LUT R7, R22, R7, RZ, 0xc0, !PT ;  /* 0x0000000716077212 */ /* 0x000fe200078ec0ff */
[----:B------:R-:W-:Y:S02]  /*1110*/  IMAD R12, R12, R6, R13 ;  /* 0x000000060c0c7224 */ /* 0x000fe400078e020d */
[----:B------:R-:W-:Y:S02]  /*1120*/  @P1 IMAD R3, R20, R18, R15 ;  /* 0x0000001214031224 */ /* 0x000fe400078e020f */
[----:B-1----:R-:W-:-:S02]  /*1130*/  IMAD R6, R8, R29, R34 ;  /* 0x0000001d08067224 */ /* 0x002fc400078e0222 */
[----:B------:R-:W-:Y:S02]  /*1140*/  IMAD R22, R12, R28, R3 ;  /* 0x0000001c0c167224 */ /* 0x000fe400078e0203 */
[----:B------:R-:W-:Y:S02]  /*1150*/  IMAD R7, R6, R21, R7 ;  /* 0x0000001506077224 */ /* 0x000fe400078e0207 */
[----:B------:R-:W-:Y:S02]  /*1160*/  IMAD.MOV.U32 R3, RZ, RZ, 0x1 ;  /* 0x00000001ff037424 */ /* 0x000fe400078e00ff */
[----:B------:R-:W-:Y:S01]  /*1170*/  IMAD.MOV.U32 R19, RZ, RZ, R30 ;  /* 0x000000ffff137224 */ /* 0x000fe200078e001e */
[----:B------:R-:W-:Y:S02]  /*1180*/  SEL R18, R7, R22, !P1 ;  /* 0x0000001607127207 */ /* 0x000fe40004800000 */
[----:B------:R-:W-:-:S07]  /*1190*/  SEL R22, R22, R7, !P1 ;  /* 0x0000000716167207 */ /* 0x000fce0004800000 */
.L_x_10:
[----:B------:R-:W-:Y:S05]  /*11a0*/  @!P2 BRA `(.L_x_13) ;  /* 0x0000003800cca947 */ /* 0x000fea0003800000 */
[----:B------:R-:W-:-:S13]  /*11b0*/  ISETP.GT.U32.AND P0, PT, R31, 0x1, PT ;  /* 0x000000011f00780c */ /* 0x000fda0003f04070 */
[----:B------:R-:W-:Y:S05]  /*11c0*/  @P0 EXIT ;  /* 0x000000000000094d */ /* 0x000fea0003800000 */
.L_x_14:
[----:B------:R-:W-:-:S08]  /*11d0*/  NOP ;  /* 0x0000000000007918 */ /* 0x000fd00000000000 */
[----:B------:R-:W1:Y:S02]  /*11e0*/  USETMAXREG.TRY_ALLOC.CTAPOOL UP0, 0xe8 ;  /* 0x000000e8000079c8 */ /* 0x000e640008000600 */
[----:B-1----:R-:W-:-:S13]  /*11f0*/  PLOP3.LUT P0, PT, PT, PT, UP0, 0x80, 0x0 ;  /* 0x000000000000781c */ /* 0x002fda0003f0f008 */
[----:B------:R-:W-:Y:S05]  /*1200*/  @!P0 BRA `(.L_x_14) ;  /* 0xfffffffc00f08947 */ /* 0x000fea000383ffff */
[----:B------:R-:W-:-:S13]  /*1210*/  LOP3.LUT P0, RZ, R3, 0xff, RZ, 0xc0, !PT ;  /* 0x000000ff03ff7812 */ /* 0x000fda000780c0ff */
[----:B------:R-:W-:Y:S05]  /*1220*/  @!P0 EXIT ;  /* 0x000000000000894d */ /* 0x000fea0003800000 */
[----:B------:R-:W2:Y:S01]  /*1230*/  LDL.64 R8, [R1] ;  /* 0x0000000001087983 */ /* 0x000ea20000100a00 */
[----:B------:R-:W-:Y:S01]  /*1240*/  SHF.R.S32.HI R4, RZ, 0x1f, R5 ;  /* 0x0000001fff047819 */ /* 0x000fe20000011405 */
[----:B------:R-:W1:Y:S01]  /*1250*/  S2UR UR4, SR_CgaCtaId ;  /* 0x00000000000479c3 */ /* 0x000e620000008800 */
[----:B------:R-:W-:Y:S01]  /*1260*/  UMOV UR41, 0x400 ;  /* 0x0000040000297882 */ /* 0x000fe20000000000 */
[----:B------:R-:W-:Y:S01]  /*1270*/  UISETP.LT.AND UP0, UPT, UR40, 0x1, UPT ;  /* 0x000000012800788c */ /* 0x000fe2000bf01270 */
[CC--:B------:R-:W-:Y:S01]  /*1280*/  LEA.HI R3, R4.reuse, R5.reuse, RZ, 0x2 ;  /* 0x0000000504037211 */ /* 0x0c0fe200078f10ff */
[----:B------:R-:W-:Y:S01]  /*1290*/  UIADD3 UR5, UR43, -0x1, URZ ;  /* 0xffffffff2b057890 */ /* 0x000fe2000fffe03f */
[----:B------:R-:W-:Y:S01]  /*12a0*/  LEA.HI R4, R4, R5, RZ, 0x5 ;  /* 0x0000000504047211 */ /* 0x000fe200078f28ff */
[----:B------:R-:W-:Y:S01]  /*12b0*/  USEL UR42, UR40, 0x1, UP0 ;  /* 0x00000001282a7887 */ /* 0x000fe20008000000 */
[--C-:B------:R-:W-:Y:S01]  /*12c0*/  SHF.R.S32.HI R58, RZ, 0x2, R3.reuse ;  /* 0x00000002ff3a7819 */ /* 0x100fe20000011403 */
[----:B------:R-:W3:Y:S01]  /*12d0*/  LDC R64, c[0x0][0x658] ;  /* 0x00019600ff407b82 */ /* 0x000ee20000000800 */
[----:B------:R-:W-:Y:S01]  /*12e0*/  SHF.R.S32.HI R7, RZ, 0x1f, R3 ;  /* 0x0000001fff077819 */ /* 0x000fe20000011403 */
[----:B------:R-:W-:Y:S01]  /*12f0*/  UISETP.NE.AND UP0, UPT, UR5, URZ, UPT ;  /* 0x0000003f0500728c */ /* 0x000fe2000bf05270 */
[----:B------:R-:W-:Y:S01]  /*1300*/  LOP3.LUT R6, R3, 0xfffffffc, RZ, 0xc0, !PT ;  /* 0xfffffffc03067812 */ /* 0x000fe200078ec0ff */
[----:B------:R-:W-:Y:S01]  /*1310*/  ULDC UR8, c[0x0][0x284] ;  /* 0x0000a10000087ab9 */ /* 0x000fe20000000800 */
[----:B------:R-:W-:Y:S01]  /*1320*/  LEA.HI R7, R7, R58, RZ, 0x3 ;  /* 0x0000003a07077211 */ /* 0x000fe200078f18ff */
[----:B------:R-:W-:Y:S01]  /*1330*/  USEL UR7, URZ, 0x1, UP0 ;  /* 0x000000013f077887 */ /* 0x000fe20008000000 */
[----:B------:R-:W-:Y:S01]  /*1340*/  SHF.R.S32.HI R3, RZ, 0x5, R4 ;  /* 0x00000005ff037819 */ /* 0x000fe20000011404 */
[----:B------:R-:W4:Y:S01]  /*1350*/  LDC.64 R62, c[0x0][0x5c8] ;  /* 0x00017200ff3e7b82 */ /* 0x000f220000000a00 */
[----:B------:R-:W-:Y:S01]  /*1360*/  LOP3.LUT R7, R7, 0xfffffff8, RZ, 0xc0, !PT ;  /* 0xfffffff807077812 */ /* 0x000fe200078ec0ff */
[----:B------:R-:W-:Y:S01]  /*1370*/  IMAD.IADD R6, R5, 0x1, -R6 ;  /* 0x0000000105067824 */ /* 0x000fe200078e0a06 */
[----:B------:R-:W-:Y:S01]  /*1380*/  LOP3.LUT R72, R23, 0x1, RZ, 0xfc, !PT ;  /* 0x0000000117487812 */ /* 0x000fe200078efcff */
[----:B------:R-:W-:Y:S01]  /*1390*/  IMAD.MOV.U32 R5, RZ, RZ, 0x1 ;  /* 0x00000001ff057424 */ /* 0x000fe200078e00ff */
[----:B------:R-:W-:Y:S01]  /*13a0*/  USHF.L.U32 UR47, UR40, 0x1, URZ ;  /* 0x00000001282f7899 */ /* 0x000fe2000800063f */
[----:B------:R-:W-:Y:S01]  /*13b0*/  IMAD.IADD R58, R58, 0x1, -R7 ;  /* 0x000000013a3a7824 */ /* 0x000fe200078e0a07 */
[----:B------:R-:W-:Y:S01]  /*13c0*/  UIADD3 UR42, -UR42, UR40, URZ ;  /* 0x000000282a2a7290 */ /* 0x000fe2000fffe13f */
[----:B------:R-:W0:Y:S01]  /*13d0*/  LDC R65, c[0x0][0x288] ;  /* 0x0000a200ff417b82 */ /* 0x000e220000000800 */
[----:B-1----:R-:W-:Y:S01]  /*13e0*/  ULEA UR41, UR4, UR41, 0x18 ;  /* 0x0000002904297291 */ /* 0x002fe2000f8ec03f */
[C-C-:B------:R-:W-:Y:S01]  /*13f0*/  IMAD R69, R3.reuse, -0x10, -R58.reuse ;  /* 0xfffffff003457824 */ /* 0x140fe200078e0a3a */
[--C-:B------:R-:W-:Y:S01]  /*1400*/  SHF.R.S32.HI R59, RZ, 0x1f, R58.reuse ;  /* 0x0000001fff3b7819 */ /* 0x100fe2000001143a */
[----:B------:R-:W-:Y:S01]  /*1410*/  USHF.L.U32 UR4, UR5, 0x3, URZ ;  /* 0x0000000305047899 */ /* 0x000fe2000800063f */
[----:B------:R-:W-:Y:S01]  /*1420*/  IMAD.SHL.U32 R60, R6, 0x2, RZ ;  /* 0x00000002063c7824 */ /* 0x000fe200078e00ff */
[----:B------:R-:W-:Y:S01]  /*1430*/  UIADD3 UR5, UR41, 0x180, URZ ;  /* 0x0000018029057890 */ /* 0x000fe2000fffe03f */
[----:B------:R-:W-:Y:S01]  /*1440*/  IMAD.U32 R73, RZ, RZ, UR7 ;  /* 0x00000007ff497e24 */ /* 0x000fe2000f8e00ff */
[----:B------:R-:W1:Y:S01]  /*1450*/  LDC R67, c[0x0][0x600] ;  /* 0x00018000ff437b82 */ /* 0x000e620000000800 */
[----:B------:R-:W-:Y:S01]  /*1460*/  IMAD.WIDE R58, R3, 0x10, R58 ;  /* 0x00000010033a7825 */ /* 0x000fe200078e023a */
[----:B------:R-:W-:Y:S01]  /*1470*/  UIADD3 UR6, UR41, 0x18180, URZ ;  /* 0x0001818029067890 */ /* 0x000fe2000fffe03f */
[----:B------:R-:W-:Y:S01]  /*1480*/  SHF.R.S32.HI R61, RZ, 0x1f, R60 ;  /* 0x0000001fff3d7819 */ /* 0x000fe2000001143c */
[----:B------:R-:W-:Y:S01]  /*1490*/  USHF.R.U32.HI UR5, URZ, 0x4, UR5 ;  /* 0x000000043f057899 */ /* 0x000fe20008011605 */
[----:B------:R-:W-:Y:S01]  /*14a0*/  IMAD.MOV.U32 R3, RZ, RZ, -0x1 ;  /* 0xffffffffff037424 */ /* 0x000fe200078e00ff */
[----:B------:R-:W-:Y:S01]  /*14b0*/  USHF.R.U32.HI UR6, URZ, 0x4, UR6 ;  /* 0x000000043f067899 */ /* 0x000fe20008011606 */
[----:B------:R-:W-:Y:S01]  /*14c0*/  VIADD R69, R69, UR8 ;  /* 0x0000000845457c36 */ /* 0x000fe20008000000 */
[----:B------:R-:W-:Y:S01]  /*14d0*/  UIADD3 UR48, UR41, 0x70, URZ ;  /* 0x0000007029307890 */ /* 0x000fe2000fffe03f */
[C---:B----4-:R-:W-:Y:S01]  /*14e0*/  SHF.L.U64.HI R63, R62.reuse, 0x3, R63 ;  /* 0x000000033e3f7819 */ /* 0x050fe2000001023f */
[----:B------:R-:W-:Y:S01]  /*14f0*/  ULOP3.LUT UR4, UR4, 0x8, URZ, 0xc0, !UPT ;  /* 0x0000000804047892 */ /* 0x000fe2000f8ec03f */
[-C--:B---3--:R-:W-:Y:S01]  /*1500*/  SHF.L.U32 R3, R3, R64.reuse, RZ ;  /* 0x0000004003037219 */ /* 0x088fe200000006ff */
[----:B------:R-:W-:Y:S01]  /*1510*/  ULOP3.LUT UR5, UR5, 0x3fff, URZ, 0xc0, !UPT ;  /* 0x00003fff05057892 */ /* 0x000fe2000f8ec03f */
[----:B------:R-:W-:Y:S01]  /*1520*/  SHF.L.U32 R64, R5, R64, RZ ;  /* 0x0000004005407219 */ /* 0x000fe200000006ff */
[----:B------:R-:W-:Y:S01]  /*1530*/  ULOP3.LUT UR6, UR6, 0x3fff, URZ, 0xc0, !UPT ;  /* 0x00003fff06067892 */ /* 0x000fe2000f8ec03f */
[----:B------:R-:W-:Y:S01]  /*1540*/  IMAD.SHL.U32 R62, R62, 0x8, RZ ;  /* 0x000000083e3e7824 */ /* 0x000fe200078e00ff */
[----:B------:R-:W-:Y:S01]  /*1550*/  LOP3.LUT R68, RZ, R3, RZ, 0x33, !PT ;  /* 0x00000003ff447212 */ /* 0x000fe200078e33ff */
[----:B0-----:R-:W-:Y:S01]  /*1560*/  IMAD R65, R6, -0x2, R65 ;  /* 0xfffffffe06417824 */ /* 0x001fe200078e0241 */
[----:B------:R-:W-:-:S02]  /*1570*/  ULEA UR43, UR43, UR48, 0x3 ;  /* 0x000000302b2b7291 */ /* 0x000fc4000f8e183f */
[----:B------:R-:W-:Y:S02]  /*1580*/  ULOP3.LUT UR49, UR4, 0x8, URZ, 0x3c, !UPT ;  /* 0x0000000804317892 */ /* 0x000fe4000f8e3c3f */
[----:B------:R-:W-:Y:S01]  /*1590*/  ULOP3.LUT UR44, UR4, 0x18, URZ, 0x3c, !UPT ;  /* 0x00000018042c7892 */ /* 0x000fe2000f8e3c3f */
[----:B-1----:R-:W-:Y:S01]  /*15a0*/  VIADD R67, R67, 0xffffffff ;  /* 0xffffffff43437836 */ /* 0x002fe20000000000 */
[----:B------:R-:W-:Y:S02]  /*15b0*/  ULOP3.LUT UR45, UR5, 0x10000, URZ, 0xfc, !UPT ;  /* 0x00010000052d7892 */ /* 0x000fe4000f8efc3f */
[----:B------:R-:W-:Y:S01]  /*15c0*/  ULOP3.LUT UR46, UR6, 0x10000, URZ, 0xfc, !UPT ;  /* 0x00010000062e7892 */ /* 0x000fe2000f8efc3f */
[----:B--2---:R-:W-:-:S11]  /*15d0*/  SHF.L.U64.HI R66, R8, 0x1, R0 ;  /* 0x0000000108427819 */ /* 0x004fd60000010200 */
.L_x_98:
[----:B------:R-:W-:-:S04]  /*15e0*/  SHF.L.U32 R0, R73, 0x1f, RZ ;  /* 0x0000001f49007819 */ /* 0x000fc800000006ff */
[----:B------:R-:W0:Y:S02]  /*15f0*/  SYNCS.PHASECHK.TRANS64.TRYWAIT P0, [UR43+-0x8], R0 ;  /* 0xfffff800ff0075a7 */ /* 0x000e24000800016b */
[----:B01-34-:R-:W-:Y:S05]  /*1600*/  @!P0 BRA `(.L_x_15) ;  /* 0x00000048000c8947 */ /* 0x01bfea0003800000 */
.L_x_122:
[----:B------:R-:W-:Y:S02]  /*1610*/  ULDC UR4, c[0x0][0x28c] ;  /* 0x0000a30000047ab9 */ /* 0x000fe40000000800 */
[----:B------:R-:W-:-:S13]  /*1620*/  ISETP.LT.AND P0, PT, RZ, UR4, PT ;  /* 0x00000004ff007c0c */ /* 0x000fda000bf01270 */
[----:B------:R-:W-:Y:S05]  /*1630*/  @P0 BRA `(.L_x_16) ;  /* 0x0000000000400947 */ /* 0x000fea0003800000 */
[----:B0-----:R-:W-:Y:S01]  /*1640*/  MOV R0, 0x0 ;  /* 0x0000000000007802 */ /* 0x001fe20000000f00 */
[----:B------:R-:W-:Y:S01]  /*1650*/  ULDC.64 UR4, c[0x4][0x68] ;  /* 0x01001a0000047ab9 */ /* 0x000fe20000000a00 */
[----:B------:R-:W-:Y:S01]  /*1660*/  ULDC.64 UR6, c[0x4][0x8] ;  /* 0x0100020000067ab9 */ /* 0x000fe20000000a00 */
[----:B------:R-:W-:Y:S01]  /*1670*/  IMAD.U32 R4, RZ, RZ, UR4 ;  /* 0x00000004ff047e24 */ /* 0x000fe2000f8e00ff */
[----:B------:R0:W1:Y:S01]  /*1680*/  LDC.64 R14, c[0x4][R0] ;  /* 0x01000000000e7b82 */ /* 0x0000620000000a00 */
[----:B------:R-:W-:Y:S01]  /*1690*/  IMAD.U32 R5, RZ, RZ, UR5 ;  /* 0x00000005ff057e24 */ /* 0x000fe2000f8e00ff */
[----:B------:R-:W-:Y:S01]  /*16a0*/  ULDC.64 UR4, c[0x4][0x70] ;  /* 0x01001c0000047ab9 */ /* 0x000fe20000000a00 */
[----:B------:R-:W-:Y:S02]  /*16b0*/  IMAD.U32 R10, RZ, RZ, UR6 ;  /* 0x00000006ff0a7e24 */ /* 0x000fe4000f8e00ff */
[----:B------:R-:W-:Y:S02]  /*16c0*/  IMAD.U32 R6, RZ, RZ, UR4 ;  /* 0x00000004ff067e24 */ /* 0x000fe4000f8e00ff */
[----:B------:R-:W-:-:S02]  /*16d0*/  IMAD.U32 R7, RZ, RZ, UR5 ;  /* 0x00000005ff077e24 */ /* 0x000fc4000f8e00ff */
[----:B------:R-:W-:Y:S02]  /*16e0*/  IMAD.U32 R11, RZ, RZ, UR7 ;  /* 0x00000007ff0b7e24 */ /* 0x000fe4000f8e00ff */
[----:B------:R-:W-:Y:S02]  /*16f0*/  IMAD.MOV.U32 R8, RZ, RZ, 0x1e1 ;  /* 0x000001e1ff087424 */ /* 0x000fe400078e00ff */
[----:B------:R-:W-:Y:S02]  /*1700*/  IMAD.MOV.U32 R12, RZ, RZ, 0x1 ;  /* 0x00000001ff0c7424 */ /* 0x000fe400078e00ff */
[----:B0-----:R-:W-:-:S07]  /*1710*/  IMAD.MOV.U32 R13, RZ, RZ, RZ ;  /* 0x000000ffff0d7224 */ /* 0x001fce00078e00ff */
[----:B------:R-:W-:-:S07]  /*1720*/  LEPC R20, `(.L_x_16) ;  /* 0x000000001014794e */ /* 0x000fce0000000000 */
[----:B-1---5:R-:W-:Y:S05]  /*1730*/  CALL.ABS.NOINC R14 ;  /* 0x000000000e007343 */ /* 0x022fea0003c00000 */
.L_x_16:
[----:B------:R-:W-:-:S13]  /*1740*/  ISETP.NE.AND P0, PT, R72, 0x3, PT ;  /* 0x000000034800780c */ /* 0x000fda0003f05270 */
[----:B------:R-:W-:Y:S05]  /*1750*/  @!P0 BRA `(.L_x_17) ;  /* 0x0000000000048947 */ /* 0x000fea0003800000 */
[----:B------:R-:W-:Y:S01]  /*1760*/  BPT.TRAP 0x1 ;  /* 0x000000040000795c */ /* 0x000fe20000300000 */
.L_x_17:
[----:B0-----:R-:W-:Y:S02]  /*1770*/  IMAD.U32 R3, RZ, RZ, UR38 ;  /* 0x00000026ff037e24 */ /* 0x001fe4000f8e00ff */
[----:B------:R-:W-:-:S03]  /*1780*/  IMAD.U32 R0, RZ, RZ, UR39 ;  /* 0x00000027ff007e24 */ /* 0x000fc6000f8e00ff */
[----:B------:R-:W-:Y:S02]  /*1790*/  LEA R3, R3, UR41, 0x3 ;  /* 0x0000002903037c11 */ /* 0x000fe4000f8e18ff */
[----:B------:R-:W-:-:S04]  /*17a0*/  SHF.L.U32 R0, R0, 0x1f, RZ ;  /* 0x0000001f00007819 */ /* 0x000fc800000006ff */
[----:B------:R0:W1:Y:S01]  /*17b0*/  SYNCS.PHASECHK.TRANS64.TRYWAIT P1, [R3+URZ], R0 ;  /* 0x00000000030075a7 */ /* 0x000062000802017f */
[----:B------:R-:W-:Y:S05]  /*17c0*/  @!P0 BRA `(.L_x_18) ;  /* 0x0000000000048947 */ /* 0x000fea0003800000 */
[----:B------:R-:W-:Y:S01]  /*17d0*/  BPT.TRAP 0x1 ;  /* 0x000000040000795c */ /* 0x000fe20000300000 */
.L_x_18:
[----:B-1----:R-:W-:Y:S05]  /*17e0*/  @P1 BRA `(.L_x_19) ;  /* 0x0000000000081947 */ /* 0x002fea0003800000 */
[----:B------:R-:W1:Y:S02]  /*17f0*/  SYNCS.PHASECHK.TRANS64.TRYWAIT P1, [R3+URZ], R0 ;  /* 0x00000000030075a7 */ /* 0x000e64000802017f */
[----:B-1----:R-:W-:Y:S05]  /*1800*/  @!P1 BRA `(.L_x_20) ;  /* 0x0000004400a49947 */ /* 0x002fea0003800000 */
.L_x_19:
[----:B------:R-:W-:Y:S05]  /*1810*/  WARPSYNC.ALL ;  /* 0x0000000000007948 */ /* 0x000fea0003800000 */
[----:B------:R-:W-:Y:S01]  /*1820*/  ULEA UR8, UR38, UR45, 0xa ;  /* 0x0000002d26087291 */ /* 0x000fe2000f8e503f */
[----:B------:R-:W-:Y:S01]  /*1830*/  WARPGROUP.ARRIVE ;  /* 0x00000000000079c5 */ /* 0x000fe20000000000 */
[----:B------:R-:W-:Y:S01]  /*1840*/  ULEA UR9, UR38, UR46, 0xa ;  /* 0x0000002e26097291 */ /* 0x000fe2000f8e503f */
[----:B01----:R-:W-:Y:S01]  /*1850*/  IMAD.U32 R0, RZ, RZ, UR42 ;  /* 0x0000002aff007e24 */ /* 0x003fe2000f8e00ff */
[----:B------:R-:W-:Y:S01]  /*1860*/  UMOV UR5, 0x40000040 ;  /* 0x4000004000057882 */ /* 0x000fe20000000000 */
[----:B------:R-:W-:-:S02]  /*1870*/  UMOV UR7, 0x40000040 ;  /* 0x4000004000077882 */ /* 0x000fc40000000000 */
[----:B------:R-:W-:Y:S01]  /*1880*/  UMOV UR4, UR8 ;  /* 0x0000000800047c82 */ /* 0x000fe20008000000 */
[----:B------:R-:W-:Y:S01]  /*1890*/  ISETP.GE.AND P1, PT, R0, 0x1, PT ;  /* 0x000000010000780c */ /* 0x000fe20003f26270 */
[----:B------:R-:W-:Y:S02]  /*18a0*/  UMOV UR6, UR9 ;  /* 0x0000000900067c82 */ /* 0x000fe40008000000 */
[----:B------:R-:W-:Y:S01]  /*18b0*/  HGMMA.64x64x16.F32 R24, gdesc[UR4], RZ, !UPT, gsb0 ;  /* 0x00e00000041879f0 */ /* 0x000fe2000c0008ff */
[----:B------:R-:W-:Y:S02]  /*18c0*/  UIADD3 UR4, UR8, 0x2, URZ ;  /* 0x0000000208047890 */ /* 0x000fe4000fffe03f */
[----:B------:R-:W-:Y:S01]  /*18d0*/  UIADD3 UR6, UR9, 0x2, URZ ;  /* 0x0000000209067890 */ /* 0x000fe2000fffe03f */
[----:B------:R-:W-:Y:S01]  /*18e0*/  UMOV UR5, 0x40000040 ;  /* 0x4000004000057882 */ /* 0x000fe20000000000 */
[----:B------:R-:W-:Y:S01]  /*18f0*/  UMOV UR7, 0x40000040 ;  /* 0x4000004000077882 */ /* 0x000fe20000000000 */
[----:B------:R-:W-:-:S02]  /*1900*/  WARPGROUP.DEPBAR.LE gsb0, 0x0 ;  /* 0x00008000000079c5 */ /* 0x000fc40000010000 */
[----:B------:R-:W-:-:S06]  /*1910*/  WARPGROUP.ARRIVE ;  /* 0x00000000000079c5 */ /* 0x000fcc0000000000 */
[----:B------:R-:W-:Y:S01]  /*1920*/  HGMMA.64x64x16.F32 R24, gdesc[UR4], R24, gsb0 ;  /* 0x00e00000041879f0 */ /* 0x000fe20008000818 */
[----:B------:R-:W-:Y:S02]  /*1930*/  UIADD3 UR4, UR8, 0x4, URZ ;  /* 0x0000000408047890 */ /* 0x000fe4000fffe03f */
[----:B------:R-:W-:Y:S01]  /*1940*/  UIADD3 UR6, UR9, 0x4, URZ ;  /* 0x0000000409067890 */ /* 0x000fe2000fffe03f */
[----:B------:R-:W-:Y:S01]  /*1950*/  UMOV UR5, 0x40000040 ;  /* 0x4000004000057882 */ /* 0x000fe20000000000 */
[----:B------:R-:W-:Y:S01]  /*1960*/  UMOV UR7, 0x40000040 ;  /* 0x4000004000077882 */ /* 0x000fe20000000000 */
[----:B------:R-:W-:Y:S02]  /*1970*/  WARPGROUP.DEPBAR.LE gsb0, 0x0 ;  /* 0x00008000000079c5 */ /* 0x000fe40000010000 */
        /* <DEDUP_REMOVED lines=36> */
[----:B------:R-:W-:Y:S03]  /*1bc0*/  HGMMA.64x64x16.F32 R24, gdesc[UR4], R24, gsb0 ;  /* 0x00e00000041879f0 */ /* 0x000fe60008000818 */
[----:B------:R-:W-:Y:S02]  /*1bd0*/  WARPGROUP.DEPBAR.LE gsb0, 0x0 ;  /* 0x00008000000079c5 */ /* 0x000fe40000010000 */
[----:B------:R-:W-:Y:S05]  /*1be0*/  @!P1 BRA `(.L_x_21) ;  /* 0x0000000400809947 */ /* 0x000fea0003800000 */
[----:B------:R-:W-:Y:S01]  /*1bf0*/  UIADD3 UR8, UR38, 0x1, URZ ;  /* 0x0000000126087890 */ /* 0x000fe2000fffe03f */
[----:B------:R-:W-:Y:S01]  /*1c00*/  IMAD.U32 R0, RZ, RZ, UR42 ;  /* 0x0000002aff007e24 */ /* 0x000fe2000f8e00ff */
[----:B------:R-:W-:Y:S02]  /*1c10*/  UMOV UR9, UR38 ;  /* 0x0000002600097c82 */ /* 0x000fe40008000000 */
[----:B------:R-:W-:-:S04]  /*1c20*/  UISETP.NE.AND UP0, UPT, UR8, 0x6, UPT ;  /* 0x000000060800788c */ /* 0x000fc8000bf05270 */
[----:B------:R-:W-:Y:S02]  /*1c30*/  USEL UR4, URZ, 0x1, UP0 ;  /* 0x000000013f047887 */ /* 0x000fe40008000000 */
[----:B------:R-:W-:Y:S02]  /*1c40*/  USEL UR8, UR8, URZ, UP0 ;  /* 0x0000003f08087287 */ /* 0x000fe40008000000 */
[----:B------:R-:W-:-:S06]  /*1c50*/  ULOP3.LUT UR4, UR39, UR4, URZ, 0x3c, !UPT ;  /* 0x0000000427047292 */ /* 0x000fcc000f8e3c3f */
[----:B------:R-:W-:-:S07]  /*1c60*/  IMAD.U32 R5, RZ, RZ, UR4 ;  /* 0x00000004ff057e24 */ /* 0x000fce000f8e00ff */
.L_x_28:
[----:B01----:R-:W-:Y:S05]  /*1c70*/  @!P0 BRA `(.L_x_22) ;  /* 0x0000000000048947 */ /* 0x003fea0003800000 */
[----:B------:R-:W-:Y:S01]  /*1c80*/  BPT.TRAP 0x1 ;  /* 0x000000040000795c */ /* 0x000fe20000300000 */
.L_x_22:
[----:B------:R-:W-:Y:S01]  /*1c90*/  ULEA UR4, UR8, UR41, 0x3 ;  /* 0x0000002908047291 */ /* 0x000fe2000f8e183f */
[----:B------:R-:W-:-:S08]  /*1ca0*/  SHF.L.U32 R3, R5, 0x1f, RZ ;  /* 0x0000001f05037819 */ /* 0x000fd000000006ff */
[----:B------:R0:W1:Y:S01]  /*1cb0*/  SYNCS.PHASECHK.TRANS64.TRYWAIT P1, [UR4], R3 ;  /* 0x00000003ff0075a7 */ /* 0x0000620008020144 */
[----:B------:R-:W-:Y:S05]  /*1cc0*/  @!P0 BRA `(.L_x_23) ;  /* 0x0000000000048947 */ /* 0x000fea0003800000 */
[----:B------:R-:W-:Y:S01]  /*1cd0*/  BPT.TRAP 0x1 ;  /* 0x000000040000795c */ /* 0x000fe20000300000 */
.L_x_23:
[----:B-1----:R-:W-:Y:S05]  /*1ce0*/  @P1 BRA `(.L_x_24) ;  /* 0x0000000000081947 */ /* 0x002fea0003800000 */
[----:B------:R-:W1:Y:S02]  /*1cf0*/  SYNCS.PHASECHK.TRANS64.TRYWAIT P1, [UR4], R3 ;  /* 0x00000003ff0075a7 */ /* 0x000e640008020144 */
[----:B-1----:R-:W-:Y:S05]  /*1d00*/  @!P1 BRA `(.L_x_25) ;  /* 0x0000004000789947 */ /* 0x002fea0003800000 */
.L_x_24:
[----:B------:R-:W-:Y:S01]  /*1d10*/  ULEA UR11, UR8, UR45, 0xa ;  /* 0x0000002d080b7291 */ /* 0x000fe2000f8e503f */
[----:B------:R-:W-:Y:S01]  /*1d20*/  WARPGROUP.ARRIVE ;  /* 0x00000000000079c5 */ /* 0x000fe20000000000 */
[----:B------:R-:W-:Y:S01]  /*1d30*/  ULEA UR10, UR8, UR46, 0xa ;  /* 0x0000002e080a7291 */ /* 0x000fe2000f8e503f */
[----:B------:R-:W-:Y:S01]  /*1d40*/  UMOV UR5, 0x40000040 ;  /* 0x4000004000057882 */ /* 0x000fe20000000000 */
[----:B------:R-:W-:-:S03]  /*1d50*/  UMOV UR7, 0x40000040 ;  /* 0x4000004000077882 */ /* 0x000fc60000000000 */
[----:B------:R-:W-:Y:S02]  /*1d60*/  UMOV UR4, UR11 ;  /* 0x0000000b00047c82 */ /* 0x000fe40008000000 */
[----:B------:R-:W-:Y:S02]  /*1d70*/  UMOV UR6, UR10 ;  /* 0x0000000a00067c82 */ /* 0x000fe40008000000 */
[----:B------:R-:W-:Y:S01]  /*1d80*/  HGMMA.64x64x16.F32 R24, gdesc[UR4], R24, gsb0 ;  /* 0x00e00000041879f0 */ /* 0x000fe20008000818 */
        /* <DEDUP_REMOVED lines=51> */
[----:B------:R-:W-:Y:S01]  /*20c0*/  BPT.TRAP 0x1 ;  /* 0x000000040000795c */ /* 0x000fe20000300000 */
.L_x_26:
[----:B------:R-:W-:Y:S01]  /*20d0*/  ULEA UR4, UR9, UR41, 0x3 ;  /* 0x0000002909047291 */ /* 0x000fe2000f8e183f */
[----:B------:R-:W-:-:S03]  /*20e0*/  ISETP.GT.U32.AND P1, PT, R23, 0x1, PT ;  /* 0x000000011700780c */ /* 0x000fc60003f24070 */
[----:B------:R-:W-:-:S04]  /*20f0*/  UIADD3 UR4, UR4, 0x30, URZ ;  /* 0x0000003004047890 */ /* 0x000fc8000fffe03f */
[----:B------:R-:W-:-:S09]  /*2100*/  UPRMT UR4, URZ, 0x654, UR4 ;  /* 0x000006543f047896 */ /* 0x000fd20008000004 */
[----:B------:R-:W-:Y:S01]  /*2110*/  SYNCS.ARRIVE.TRANS64.RED.A1T0 RZ, [UR4], RZ ;  /* 0x000000ffffff79a7 */ /* 0x000fe20008100404 */
[----:B------:R-:W-:Y:S05]  /*2120*/  @P1 BRA `(.L_x_27) ;  /* 0x0000000000041947 */ /* 0x000fea0003800000 */
[----:B------:R-:W-:Y:S01]  /*2130*/  BPT.TRAP 0x1 ;  /* 0x000000040000795c */ /* 0x000fe20000300000 */
.L_x_27:
[----:B------:R-:W-:Y:S01]  /*2140*/  UIADD3 UR8, UR8, 0x1, URZ ;  /* 0x0000000108087890 */ /* 0x000fe2000fffe03f */
[C---:B------:R-:W-:Y:S01]  /*2150*/  ISETP.GT.AND P1, PT, R0.reuse, 0x1, PT ;  /* 0x000000010000780c */ /* 0x040fe20003f24270 */
[----:B------:R-:W-:Y:S01]  /*2160*/  UIADD3 UR9, UR9, 0x1, URZ ;  /* 0x0000000109097890 */ /* 0x000fe2000fffe03f */
[----:B------:R-:W-:Y:S01]  /*2170*/  VIADD R0, R0, 0xffffffff ;  /* 0xffffffff00007836 */ /* 0x000fe20000000000 */
[----:B------:R-:W-:Y:S02]  /*2180*/  UISETP.NE.AND UP0, UPT, UR8, 0x6, UPT ;  /* 0x000000060800788c */ /* 0x000fe4000bf05270 */
[----:B------:R-:W-:Y:S02]  /*2190*/  UISETP.NE.AND UP1, UPT, UR9, 0x6, UPT ;  /* 0x000000060900788c */ /* 0x000fe4000bf25270 */
[----:B------:R-:W-:Y:S02]  /*21a0*/  USEL UR4, URZ, 0x1, UP0 ;  /* 0x000000013f047887 */ /* 0x000fe40008000000 */
[----:B------:R-:W-:-:S02]  /*21b0*/  USEL UR8, UR8, URZ, UP0 ;  /* 0x0000003f08087287 */ /* 0x000fc40008000000 */
[----:B------:R-:W-:Y:S02]  /*21c0*/  USEL UR9, UR9, URZ, UP1 ;  /* 0x0000003f09097287 */ /* 0x000fe40008800000 */
[----:B------:R-:W-:Y:S01]  /*21d0*/  LOP3.LUT R5, R5, UR4, RZ, 0x3c, !PT ;  /* 0x0000000405057c12 */ /* 0x000fe2000f8e3cff */
[----:B------:R-:W-:Y:S09]  /*21e0*/  @P1 BRA `(.L_x_28) ;  /* 0xfffffff800a01947 */ /* 0x000ff2000383ffff */
.L_x_21:
[----:B------:R-:W2:Y:S01]  /*21f0*/  LDC R0, c[0x0][0x28c] ;  /* 0x0000a300ff007b82 */ /* 0x000ea20000000800 */
[----:B01----:R-:W-:-:S04]  /*2200*/  IMAD.U32 R3, RZ, RZ, UR49 ;  /* 0x00000031ff037e24 */ /* 0x003fc8000f8e00ff */
[----:B------:R0:W-:Y:S01]  /*2210*/  SYNCS.ARRIVE.TRANS64.A1T0 RZ, [R3+UR48], RZ ;  /* 0x000000ff03ff79a7 */ /* 0x0001e20008100030 */
[----:B--2---:R-:W-:-:S13]  /*2220*/  ISETP.GE.AND P1, PT, R0, 0x1, PT ;  /* 0x000000010000780c */ /* 0x004fda0003f26270 */
[----:B0-----:R-:W-:Y:S05]  /*2230*/  @!P1 BRA `(.L_x_29) ;  /* 0x0000000000349947 */ /* 0x001fea0003800000 */
[----:B------:R-:W-:Y:S05]  /*2240*/  @!P0 BRA `(.L_x_30) ;  /* 0x0000000000048947 */ /* 0x000fea0003800000 */
[----:B------:R-:W-:Y:S01]  /*2250*/  BPT.TRAP 0x1 ;  /* 0x000000040000795c */ /* 0x000fe20000300000 */
.L_x_30:
[----:B------:R-:W-:Y:S01]  /*2260*/  UIADD3 UR6, UR38, UR42, URZ ;  /* 0x0000002a26067290 */ /* 0x000fe2000fffe03f */
[----:B------:R-:W-:-:S03]  /*2270*/  ISETP.GT.U32.AND P0, PT, R23, 0x1, PT ;  /* 0x000000011700780c */ /* 0x000fc60003f04070 */
[----:B------:R-:W-:-:S04]  /*2280*/  UIMAD.WIDE.U32 UR4, UR6, -0x55555555, URZ ;  /* 0xaaaaaaab060478a5 */ /* 0x000fc8000f8e003f */
[----:B------:R-:W-:-:S04]  /*2290*/  USHF.R.U32.HI UR4, URZ, 0x2, UR5 ;  /* 0x000000023f047899 */ /* 0x000fc80008011605 */
[----:B------:R-:W-:-:S04]  /*22a0*/  UIMAD UR6, UR4, -0x6, UR6 ;  /* 0xfffffffa040678a4 */ /* 0x000fc8000f8e0206 */
[----:B------:R-:W-:-:S04]  /*22b0*/  ULEA UR6, UR6, UR41, 0x3 ;  /* 0x0000002906067291 */ /* 0x000fc8000f8e183f */
[----:B------:R-:W-:-:S04]  /*22c0*/  UIADD3 UR6, UR6, 0x30, URZ ;  /* 0x0000003006067890 */ /* 0x000fc8000fffe03f */
[----:B------:R-:W-:-:S09]  /*22d0*/  UPRMT UR6, URZ, 0x654, UR6 ;  /* 0x000006543f067896 */ /* 0x000fd20008000006 */
[----:B------:R-:W-:Y:S01]  /*22e0*/  SYNCS.ARRIVE.TRANS64.RED.A1T0 RZ, [UR6], RZ ;  /* 0x000000ffffff79a7 */ /* 0x000fe20008100406 */
[----:B------:R-:W-:Y:S05]  /*22f0*/  @P0 BRA `(.L_x_29) ;  /* 0x0000000000040947 */ /* 0x000fea0003800000 */
[----:B------:R-:W-:Y:S01]  /*2300*/  BPT.TRAP 0x1 ;  /* 0x000000040000795c */ /* 0x000fe20000300000 */
.L_x_29:
[----:B------:R-:W-:Y:S01]  /*2310*/  SHF.L.U32 R0, R73, 0x1f, RZ ;  /* 0x0000001f49007819 */ /* 0x000fe200000006ff */
[----:B------:R-:W-:Y:S01]  /*2320*/  UIADD3 UR38, UR38, UR47, URZ ;  /* 0x0000002f26267290 */ /* 0x000fe2000fffe03f */
[----:B------:R-:W-:Y:S01]  /*2330*/  SHF.R.S32.HI R9, RZ, 0x1f, R19 ;  /* 0x0000001fff097819 */ /* 0x000fe20000011413 */
[----:B------:R-:W-:Y:S01]  /*2340*/  UISETP.GE.U32.AND UP1, UPT, UR47, 0x6, UPT ;  /* 0x000000062f00788c */ /* 0x000fe2000bf26070 */
[----:B------:R-:W0:Y:S01]  /*2350*/  SYNCS.PHASECHK.TRANS64.TRYWAIT P0, [UR43+0x8], R0 ;  /* 0x00000800ff0075a7 */ /* 0x000e22000800016b */
[----:B------:R-:W-:-:S04]  /*2360*/  UISETP.GT.U32.AND UP0, UPT, UR38, 0x5, UPT ;  /* 0x000000052600788c */ /* 0x000fc8000bf04070 */
[----:B------:R-:W-:-:S04]  /*2370*/  UISETP.LT.U32.AND UP0, UPT, UR47, 0x6, UP0 ;  /* 0x000000062f00788c */ /* 0x000fc80008701070 */
[----:B------:R-:W-:Y:S02]  /*2380*/  USEL UR6, URZ, 0x1, !UP0 ;  /* 0x000000013f067887 */ /* 0x000fe4000c000000 */
[----:B------:R-:W-:Y:S02]  /*2390*/  @UP1 UIMAD.WIDE.U32 UR4, UR38, -0x55555555, URZ ;  /* 0xaaaaaaab260418a5 */ /* 0x000fe4000f8e003f */
[----:B------:R-:W-:Y:S02]  /*23a0*/  ULOP3.LUT UR39, UR39, UR6, URZ, 0x3c, !UPT ;  /* 0x0000000627277292 */ /* 0x000fe4000f8e3c3f */
[----:B------:R-:W-:-:S04]  /*23b0*/  @UP1 USHF.R.U32.HI UR4, URZ, 0x2, UR5 ;  /* 0x000000023f041899 */ /* 0x000fc80008011605 */
[----:B------:R-:W-:Y:S01]  /*23c0*/  @UP1 ULOP3.LUT UR39, UR39, 0x1, UR4, 0x78, !UPT ;  /* 0x0000000127271892 */ /* 0x000fe2000f8e7804 */
[----:B0-----:R-:W-:Y:S11]  /*23d0*/  @!P0 BRA `(.L_x_31) ;  /* 0x0000003800dc8947 */ /* 0x001ff60003800000 */
.L_x_123:
[----:B------:R-:W-:Y:S01]  /*23e0*/  ULDC.64 UR4, c[0x0][0x5d0] ;  /* 0x0001740000047ab9 */ /* 0x000fe20000000a00 */
[----:B------:R-:W-:Y:S01]  /*23f0*/  ULDC UR6, c[0x0][0x284] ;  /* 0x0000a10000067ab9 */ /* 0x000fe20000000800 */
[----:B0-----:R-:W-:Y:S02]  /*2400*/  IMAD R0, R9, UR4, RZ ;  /* 0x0000000409007c24 */ /* 0x001fe4000f8e02ff */
[----:B------:R-:W-:Y:S02]  /*2410*/  IMAD.SHL.U32 R12, R18, 0x40, RZ ;  /* 0x00000040120c7824 */ /* 0x000fe400078e00ff */
[C---:B------:R-:W-:Y:S02]  /*2420*/  IMAD R3, R19.reuse, UR5, R0 ;  /* 0x0000000513037c24 */ /* 0x040fe4000f8e0200 */
[----:B------:R-:W-:Y:S01]  /*2430*/  IMAD.SHL.U32 R0, R22, 0x40, RZ ;  /* 0x0000004016007824 */ /* 0x000fe200078e00ff */
[----:B------:R-:W-:Y:S01]  /*2440*/  SHF.R.S32.HI R13, RZ, 0x1f, R12 ;  /* 0x0000001fff0d7819 */ /* 0x000fe2000001140c */
[----:B------:R-:W-:Y:S01]  /*2450*/  IMAD.WIDE.U32 R4, R19, UR4, R60 ;  /* 0x0000000413047c25 */ /* 0x000fe2000f8e003c */
[----:B------:R-:W-:-:S02]  /*2460*/  ULDC.64 UR4, c[0x0][0x5c8] ;  /* 0x0001720000047ab9 */ /* 0x000fc40000000a00 */
[----:B------:R-:W-:Y:S01]  /*2470*/  ISETP.GE.AND P0, PT, R0, UR6, PT ;  /* 0x0000000600007c0c */ /* 0x000fe2000bf06270 */
[----:B------:R-:W-:Y:S01]  /*2480*/  ULDC UR6, c[0x0][0x288] ;  /* 0x0000a20000067ab9 */ /* 0x000fe20000000800 */
[----:B------:R-:W-:Y:S01]  /*2490*/  IADD3 R4, P1, R12, R4, RZ ;  /* 0x000000040c047210 */ /* 0x000fe20007f3e0ff */
[----:B------:R-:W-:Y:S01]  /*24a0*/  IMAD.WIDE R20, R22, 0x40, R58 ;  /* 0x0000004016147825 */ /* 0x000fe200078e023a */
[----:B------:R-:W-:Y:S02]  /*24b0*/  ISETP.GE.OR P0, PT, R12, UR6, P0 ;  /* 0x000000060c007c0c */ /* 0x000fe40008706670 */
[----:B------:R-:W-:Y:S01]  /*24c0*/  IADD3.X R5, R13, R5, R3, P1, !PT ;  /* 0x000000050d057210 */ /* 0x000fe20000ffe403 */
[----:B------:R-:W-:-:S04]  /*24d0*/  IMAD R7, R21, UR4, RZ ;  /* 0x0000000415077c24 */ /* 0x000fc8000f8e02ff */
[C---:B------:R-:W-:Y:S02]  /*24e0*/  IMAD R7, R20.reuse, UR5, R7 ;  /* 0x0000000514077c24 */ /* 0x040fe4000f8e0207 */
[----:B------:R-:W-:-:S04]  /*24f0*/  IMAD.WIDE.U32 R70, R20, UR4, R4 ;  /* 0x0000000414467c25 */ /* 0x000fc8000f8e0004 */
[----:B------:R-:W-:Y:S05]  /*2500*/  @P0 BRA `(.L_x_32) ;  /* 0x0000002000580947 */ /* 0x000fea0003800000 */
[----:B-----5:R-:W-:Y:S01]  /*2510*/  FSETP.NEU.AND P0, PT, R57, RZ, PT ;  /* 0x000000ff3900720b */ /* 0x020fe20003f0d000 */
[----:B------:R-:W-:Y:S01]  /*2520*/  IMAD.IADD R22, R65, 0x1, -R12 ;  /* 0x0000000141167824 */ /* 0x000fe200078e0a0c */
[----:B------:R-:W-:Y:S01]  /*2530*/  BSSY B0, `(.L_x_32) ;  /* 0x0000213000007945 */ /* 0x000fe20003800000 */
[----:B------:R-:W-:Y:S02]  /*2540*/  IMAD.IADD R0, R69, 0x1, -R0 ;  /* 0x0000000145007824 */ /* 0x000fe400078e0a00 */
[----:B------:R-:W-:Y:S01]  /*2550*/  IMAD.IADD R7, R71, 0x1, R7 ;  /* 0x0000000147077824 */ /* 0x000fe200078e0207 */
[----:B------:R-:W-:-:S04]  /*2560*/  ISETP.GT.AND P2, PT, R22, RZ, PT ;  /* 0x000000ff1600720c */ /* 0x000fc80003f44270 */
[----:B------:R-:W-:-:S03]  /*2570*/  ISETP.GT.AND P1, PT, R0, RZ, P2 ;  /* 0x000000ff0000720c */ /* 0x000fc60001724270 */
[----:B------:R-:W-:Y:S10]  /*2580*/  @!P0 BRA `(.L_x_33) ;  /* 0x0000001400dc8947 */ /* 0x000ff40003800000 */
[----:B------:R-:W0:Y:S01]  /*2590*/  LDC.64 R74, c[0x0][0x5b8] ;  /* 0x00016e00ff4a7b82 */ /* 0x000e220000000a00 */
[----:B------:R-:W-:-:S07]  /*25a0*/  ULDC.64 UR4, c[0x0][0x5c0] ;  /* 0x0001700000047ab9 */ /* 0x000fce0000000a00 */
[----:B------:R-:W1:Y:S08]  /*25b0*/  LDC.64 R76, c[0x0][0x5b0] ;  /* 0x00016c00ff4c7b82 */ /* 0x000e700000000a00 */
[----:B------:R-:W2:Y:S01]  /*25c0*/  LDC.64 R78, c[0x0][0x5a8] ;  /* 0x00016a00ff4e7b82 */ /* 0x000ea20000000a00 */
[-C--:B0-----:R-:W-:Y:S02]  /*25d0*/  IMAD R6, R9, R74.reuse, RZ ;  /* 0x0000004a09067224 */ /* 0x081fe400078e02ff */
[----:B------:R-:W-:-:S04]  /*25e0*/  IMAD.WIDE.U32 R4, R19, R74, R60 ;  /* 0x0000004a13047225 */ /* 0x000fc800078e003c */
[----:B------:R-:W-:Y:S01]  /*25f0*/  IMAD R71, R19, R75, R6 ;  /* 0x0000004b13477224 */ /* 0x000fe200078e0206 */
[----:B------:R-:W-:Y:S01]  /*2600*/  IADD3 R8, P0, R12, R4, RZ ;  /* 0x000000040c087210 */ /* 0x000fe20007f1e0ff */
[----:B-1----:R-:W-:-:S03]  /*2610*/  IMAD R3, R21, R76, RZ ;  /* 0x0000004c15037224 */ /* 0x002fc600078e02ff */
[----:B------:R-:W-:Y:S01]  /*2620*/  IADD3.X R9, R13, R5, R71, P0, !PT ;  /* 0x000000050d097210 */ /* 0x000fe200007fe447 */
[C---:B------:R-:W-:Y:S02]  /*2630*/  IMAD R75, R20.reuse, R77, R3 ;  /* 0x0000004d144b7224 */ /* 0x040fe400078e0203 */
[----:B------:R-:W-:-:S04]  /*2640*/  IMAD.WIDE.U32 R4, R20, R76, R8 ;  /* 0x0000004c14047225 */ /* 0x000fc800078e0008 */
[----:B------:R-:W-:Y:S01]  /*2650*/  IMAD.IADD R3, R5, 0x1, R75 ;  /* 0x0000000105037824 */ /* 0x000fe200078e024b */
[----:B--2---:R-:W-:-:S04]  /*2660*/  LEA R10, P0, R4, R78, 0x1 ;  /* 0x0000004e040a7211 */ /* 0x004fc800078008ff */
[----:B------:R-:W-:-:S05]  /*2670*/  LEA.HI.X R11, R4, R79, R3, 0x1, P0 ;  /* 0x0000004f040b7211 */ /* 0x000fca00000f0c03 */
[----:B------:R-:W2:Y:S01]  /*2680*/  @P1 LDG.E.LTC128B.U16 R3, desc[UR36][R10.64] ;  /* 0x000000240a031981 */ /* 0x000ea2000c1e1520 */
[----:B------:R-:W-:Y:S01]  /*2690*/  IMAD.WIDE.U32 R4, R20, R76, R12 ;  /* 0x0000004c14047225 */ /* 0x000fe200078e000c */
[----:B------:R-:W-:Y:S02]  /*26a0*/  BSSY B1, `(.L_x_34) ;  /* 0x0000015000017945 */ /* 0x000fe40003800000 */
[----:B------:R-:W-:-:S04]  /*26b0*/  IADD3 R14, P0, R60, R4, RZ ;  /* 0x000000043c0e7210 */ /* 0x000fc80007f1e0ff */
[----:B------:R-:W-:Y:S02]  /*26c0*/  IADD3.X R15, R61, R75, R5, P0, !PT ;  /* 0x0000004b3d0f7210 */ /* 0x000fe400007fe405 */
[----:B------:R-:W-:Y:S01]  /*26d0*/  LEA R6, P0, R70, UR4, 0x1 ;  /* 0x0000000446067c11 */ /* 0x000fe2000f8008ff */
[----:B------:R-:W-:-:S03]  /*26e0*/  IMAD.WIDE.U32 R14, R19, R74, R14 ;  /* 0x0000004a130e7225 */ /* 0x000fc600078e000e */
[----:B------:R-:W-:Y:S02]  /*26f0*/  LEA.HI.X R7, R70, UR5, R7, 0x1, P0 ;  /* 0x0000000546077c11 */ /* 0x000fe400080f0c07 */
[----:B------:R-:W-:-:S04]  /*2700*/  ISETP.GT.AND P0, PT, R22, 0x1, PT ;  /* 0x000000011600780c */ /* 0x000fc80003f04270 */
[----:B------:R-:W-:Y:S01]  /*2710*/  ISETP.GT.AND P3, PT, R0, RZ, P0 ;  /* 0x000000ff0000720c */ /* 0x000fe20000764270 */
[----:B--2---:R-:W-:-:S05]  /*2720*/  HADD2.F32 R4, -RZ, R3.H0_H0 ;  /* 0x20000003ff047230 */ /* 0x004fca0000004100 */
[----:B------:R-:W-:Y:S01]  /*2730*/  FMUL R5, R4, R57 ;  /* 0x0000003904057220 */ /* 0x000fe20000400000 */
[----:B------:R-:W-:-:S03]  /*2740*/  LEA R4, P4, R14, R78, 0x1 ;  /* 0x0000004e0e047211 */ /* 0x000fc600078808ff */
[----:B------:R-:W-:-:S05]  /*2750*/  FFMA R5, R24, R56, R5 ;  /* 0x0000003818057223 */ /* 0x000fca0000000005 */
[----:B------:R-:W-:Y:S01]  /*2760*/  F2FP.F16.F32.PACK_AB R10, RZ, R5 ;  /* 0x00000005ff0a723e */ /* 0x000fe200000000ff */
[----:B------:R-:W-:-:S03]  /*2770*/  IMAD.IADD R5, R71, 0x1, R15 ;  /* 0x0000000147057824 */ /* 0x000fc600078e020f */
[----:B------:R-:W-:Y:S01]  /*2780*/  PRMT R11, R10, 0x7610, R11 ;  /* 0x000076100a0b7816 */ /* 0x000fe2000000000b */
[----:B------:R-:W-:Y:S01]  /*2790*/  IMAD.SHL.U32 R10, R76, 0x8, RZ ;  /* 0x000000084c0a7824 */ /* 0x000fe200078e00ff */
[----:B------:R-:W-:-:S03]  /*27a0*/  LEA.HI.X R5, R14, R79, R5, 0x1, P4 ;  /* 0x0000004f0e057211 */ /* 0x000fc600020f0c05 */
[----:B------:R0:W-:Y:S02]  /*27b0*/  @P1 STG.E.U16 desc[UR36][R6.64], R11 ;  /* 0x0000000b06001986 */ /* 0x0001e4000c101524 */
[----:B0-----:R-:W-:Y:S01]  /*27c0*/  SHF.L.U64.HI R11, R76, 0x3, R77 ;  /* 0x000000034c0b7819 */ /* 0x001fe2000001024d */
[----:B------:R-:W-:Y:S06]  /*27d0*/  @!P3 BRA `(.L_x_35) ;  /* 0x000000000004b947 */ /* 0x000fec0003800000 */
[----:B------:R0:W5:Y:S02]  /*27e0*/  LDG.E.LTC128B.U16 R3, desc[UR36][R4.64+0x2] ;  /* 0x0000022404037981 */ /* 0x000164000c1e1520 */
.L_x_35:
[----:B------:R-:W-:Y:S05]  /*27f0*/  BSYNC B1 ;  /* 0x0000000000017941 */ /* 0x000fea0003800000 */
.L_x_34:
[----:B-----5:R-:W-:Y:S01]  /*2800*/  HADD2.F32 R14, -RZ, R3.H0_H0 ;  /* 0x20000003ff0e7230 */ /* 0x020fe20000004100 */
[----:B------:R-:W-:Y:S01]  /*2810*/  ISETP.GT.AND P2, PT, R0, 0x8, P2 ;  /* 0x000000080000780c */ /* 0x000fe20001744270 */
[----:B------:R-:W-:Y:S01]  /*2820*/  IMAD.WIDE.U32 R10, R20, R76, R10 ;  /* 0x0000004c140a7225 */ /* 0x000fe200078e000a */
[----:B------:R-:W-:-:S03]  /*2830*/  PRMT R18, R3, 0x7610, R18 ;  /* 0x0000761003127816 */ /* 0x000fc60000000012 */
[----:B------:R-:W-:Y:S01]  /*2840*/  FMUL R14, R14, R57 ;  /* 0x000000390e0e7220 */ /* 0x000fe20000400000 */
[----:B------:R-:W-:Y:S01]  /*2850*/  IMAD.IADD R75, R75, 0x1, R11 ;  /* 0x000000014b4b7824 */ /* 0x000fe200078e020b */
[----:B------:R-:W-:Y:S02]  /*2860*/  IADD3 R8, P1, R8, R10, RZ ;  /* 0x0000000a08087210 */ /* 0x000fe40007f3e0ff */
[----:B------:R-:W-:-:S03]  /*2870*/  FFMA R25, R25, R56, R14 ;  /* 0x0000003819197223 */ /* 0x000fc6000000000e */
[----:B------:R-:W-:Y:S01]  /*2880*/  IMAD.X R9, R75, 0x1, R9, P1 ;  /* 0x000000014b097824 */ /* 0x000fe200008e0609 */
[C---:B------:R-:W-:Y:S02]  /*2890*/  LEA R14, P1, R8.reuse, R78, 0x1 ;  /* 0x0000004e080e7211 */ /* 0x040fe400078208ff */
[----:B------:R-:W-:Y:S02]  /*28a0*/  F2FP.F16.F32.PACK_AB R25, RZ, R25 ;  /* 0x00000019ff19723e */ /* 0x000fe400000000ff */
[----:B------:R-:W-:-:S03]  /*28b0*/  LEA.HI.X R15, R8, R79, R9, 0x1, P1 ;  /* 0x0000004f080f7211 */ /* 0x000fc600008f0c09 */
[----:B------:R1:W-:Y:S04]  /*28c0*/  @P3 STG.E.U16 desc[UR36][R6.64+0x2], R25 ;  /* 0x0000021906003986 */ /* 0x0003e8000c101524 */
[----:B------:R-:W2:Y:S01]  /*28d0*/  @P2 LDG.E.LTC128B.U16 R18, desc[UR36][R14.64] ;  /* 0x000000240e122981 */ /* 0x000ea2000c1e1520 */
[----:B------:R-:W-:Y:S01]  /*28e0*/  IADD3 R12, P1, P3, R60, R10, R12 ;  /* 0x0000000a3c0c7210 */ /* 0x000fe20007b3e00c */
[----:B------:R-:W-:Y:S01]  /*28f0*/  BSSY B1, `(.L_x_36) ;  /* 0x0000011000017945 */ /* 0x000fe20003800000 */
[C---:B------:R-:W-:Y:S02]  /*2900*/  SHF.L.U64.HI R11, R62.reuse, 0x1, R63 ;  /* 0x000000013e0b7819 */ /* 0x040fe4000001023f */
[----:B------:R-:W-:Y:S02]  /*2910*/  IADD3.X R13, R61, R75, R13, P1, P3 ;  /* 0x0000004b3d0d7210 */ /* 0x000fe40000fe640d */
[----:B------:R-:W-:-:S02]  /*2920*/  LEA R10, P1, R62, R6, 0x1 ;  /* 0x000000063e0a7211 */ /* 0x000fc400078208ff */
[----:B------:R-:W-:Y:S01]  /*2930*/  ISETP.GT.AND P0, PT, R0, 0x8, P0 ;  /* 0x000000080000780c */ /* 0x000fe20000704270 */
[----:B------:R-:W-:-:S04]  /*2940*/  IMAD.WIDE.U32 R12, R19, R74, R12 ;  /* 0x0000004a130c7225 */ /* 0x000fc800078e000c */
[----:B------:R-:W-:Y:S02]  /*2950*/  IMAD.X R11, R11, 0x1, R7, P1 ;  /* 0x000000010b0b7824 */ /* 0x000fe400008e0607 */
[----:B------:R-:W-:Y:S02]  /*2960*/  IMAD.IADD R9, R71, 0x1, R13 ;  /* 0x0000000147097824 */ /* 0x000fe400078e020d */
[----:B--2---:R-:W-:-:S05]  /*2970*/  HADD2.F32 R8, -RZ, R18.H0_H0 ;  /* 0x20000012ff087230 */ /* 0x004fca0000004100 */
[----:B------:R-:W-:Y:S01]  /*2980*/  FMUL R3, R8, R57 ;  /* 0x0000003908037220 */ /* 0x000fe20000400000 */
[----:B------:R-:W-:-:S03]  /*2990*/  LEA R8, P3, R12, R78, 0x1 ;  /* 0x0000004e0c087211 */ /* 0x000fc600078608ff */
[----:B------:R-:W-:Y:S01]  /*29a0*/  FFMA R3, R26, R56, R3 ;  /* 0x000000381a037223 */ /* 0x000fe20000000003 */
[----:B------:R-:W-:-:S04]  /*29b0*/  LEA.HI.X R9, R12, R79, R9, 0x1, P3 ;  /* 0x0000004f0c097211 */ /* 0x000fc800018f0c09 */
[----:B------:R-:W-:-:S05]  /*29c0*/  F2FP.F16.F32.PACK_AB R3, RZ, R3 ;  /* 0x00000003ff03723e */ /* 0x000fca00000000ff */
[----:B------:R1:W-:Y:S01]  /*29d0*/  @P2 STG.E.U16 desc[UR36][R10.64], R3 ;  /* 0x000000030a002986 */ /* 0x0003e2000c101524 */
[----:B------:R-:W-:Y:S05]  /*29e0*/  @!P0 BRA `(.L_x_37) ;  /* 0x0000000000048947 */ /* 0x000fea0003800000 */
[----:B------:R2:W5:Y:S02]  /*29f0*/  LDG.E.LTC128B.U16 R18, desc[UR36][R8.64+0x2] ;  /* 0x0000022408127981 */ /* 0x000564000c1e1520 */
.L_x_37:
[----:B------:R-:W-:Y:S05]  /*2a00*/  BSYNC B1 ;  /* 0x0000000000017941 */ /* 0x000fea0003800000 */
.L_x_36:
[----:B-----5:R-:W-:Y:S01]  /*2a10*/  HADD2.F32 R12, -RZ, R18.H0_H0 ;  /* 0x20000012ff0c7230 */ /* 0x020fe20000004100 */
[----:B------:R-:W-:Y:S01]  /*2a20*/  ISETP.GT.AND P1, PT, R22, 0x8, PT ;  /* 0x000000081600780c */ /* 0x000fe20003f24270 */
[----:B------:R-:W-:Y:S03]  /*2a30*/  BSSY B1, `(.L_x_38) ;  /* 0x0000008000017945 */ /* 0x000fe60003800000 */
[----:B------:R-:W-:Y:S01]  /*2a40*/  FMUL R12, R12, R57 ;  /* 0x000000390c0c7220 */ /* 0x000fe20000400000 */
[----:B------:R-:W-:-:S03]  /*2a50*/  ISETP.GT.AND P2, PT, R0, RZ, P1 ;  /* 0x000000ff0000720c */ /* 0x000fc60000f44270 */
[----:B------:R-:W-:-:S05]  /*2a60*/  FFMA R12, R27, R56, R12 ;  /* 0x000000381b0c7223 */ /* 0x000fca000000000c */
[----:B------:R-:W-:-:S05]  /*2a70*/  F2FP.F16.F32.PACK_AB R12, RZ, R12 ;  /* 0x0000000cff0c723e */ /* 0x000fca00000000ff */
[----:B------:R3:W-:Y:S01]  /*2a80*/  @P0 STG.E.U16 desc[UR36][R10.64+0x2], R12 ;  /* 0x0000020c0a000986 */ /* 0x0007e2000c101524 */
[----:B------:R-:W-:Y:S05]  /*2a90*/  @!P2 BRA `(.L_x_39) ;  /* 0x000000000004a947 */ /* 0x000fea0003800000 */
[----:B------:R4:W5:Y:S02]  /*2aa0*/  LDG.E.LTC128B.U16 R18, desc[UR36][R4.64+0x10] ;  /* 0x0000102404127981 */ /* 0x000964000c1e1520 */
.L_x_39:
[----:B------:R-:W-:Y:S05]  /*2ab0*/  BSYNC B1 ;  /* 0x0000000000017941 */ /* 0x000fea0003800000 */
.L_x_38:
[----:B---3-5:R-:W-:Y:S01]  /*2ac0*/  HADD2.F32 R12, -RZ, R18.H0_H0 ;  /* 0x20000012ff0c7230 */ /* 0x028fe20000004100 */
[----:B------:R-:W-:Y:S01]  /*2ad0*/  ISETP.GT.AND P0, PT, R22, 0x9, PT ;  /* 0x000000091600780c */ /* 0x000fe20003f04270 */
[----:B------:R-:W-:Y:S03]  /*2ae0*/  BSSY B1, `(.L_x_40) ;  /* 0x0000008000017945 */ /* 0x000fe60003800000 */
[----:B-1----:R-:W-:Y:S01]  /*2af0*/  FMUL R3, R12, R57 ;  /* 0x000000390c037220 */ /* 0x002fe20000400000 */
[----:B------:R-:W-:-:S03]  /*2b00*/  ISETP.GT.AND P3, PT, R0, RZ, P0 ;  /* 0x000000ff0000720c */ /* 0x000fc60000764270 */
[----:B------:R-:W-:-:S05]  /*2b10*/  FFMA R3, R28, R56, R3 ;  /* 0x000000381c037223 */ /* 0x000fca0000000003 */
[----:B------:R-:W-:-:S05]  /*2b20*/  F2FP.F16.F32.PACK_AB R3, RZ, R3 ;  /* 0x00000003ff03723e */ /* 0x000fca00000000ff */
[----:B------:R1:W-:Y:S01]  /*2b30*/  @P2 STG.E.U16 desc[UR36][R6.64+0x10], R3 ;  /* 0x0000100306002986 */ /* 0x0003e2000c101524 */
[----:B------:R-:W-:Y:S05]  /*2b40*/  @!P3 BRA `(.L_x_41) ;  /* 0x000000000004b947 */ /* 0x000fea0003800000 */
[----:B------:R3:W5:Y:S02]  /*2b50*/  LDG.E.LTC128B.U16 R18, desc[UR36][R4.64+0x12] ;  /* 0x0000122404127981 */ /* 0x000764000c1e1520 */
.L_x_41:
[----:B------:R-:W-:Y:S05]  /*2b60*/  BSYNC B1 ;  /* 0x0000000000017941 */ /* 0x000fea0003800000 */
.L_x_40:
[----:B-----5:R-:W-:Y:S01]  /*2b70*/  HADD2.F32 R12, -RZ, R18.H0_H0 ;  /* 0x20000012ff0c7230 */ /* 0x020fe20000004100 */
[----:B------:R-:W-:Y:S01]  /*2b80*/  ISETP.GT.AND P1, PT, R0, 0x8, P1 ;  /* 0x000000080000780c */ /* 0x000fe20000f24270 */
[----:B------:R-:W-:Y:S03]  /*2b90*/  BSSY B1, `(.L_x_42) ;  /* 0x0000007000017945 */ /* 0x000fe60003800000 */
[----:B------:R-:W-:-:S04]  /*2ba0*/  FMUL R12, R12, R57 ;  /* 0x000000390c0c7220 */ /* 0x000fc80000400000 */
[----:B------:R-:W-:-:S05]  /*2bb0*/  FFMA R12, R29, R56, R12 ;  /* 0x000000381d0c7223 */ /* 0x000fca000000000c */
[----:B------:R-:W-:-:S05]  /*2bc0*/  F2FP.F16.F32.PACK_AB R12, RZ, R12 ;  /* 0x0000000cff0c723e */ /* 0x000fca00000000ff */
[----:B------:R0:W-:Y:S01]  /*2bd0*/  @P3 STG.E.U16 desc[UR36][R6.64+0x12], R12 ;  /* 0x0000120c06003986 */ /* 0x0001e2000c101524 */
[----:B------:R-:W-:Y:S05]  /*2be0*/  @!P1 BRA `(.L_x_43) ;  /* 0x0000000000049947 */ /* 0x000fea0003800000 */
[----:B------:R0:W5:Y:S02]  /*2bf0*/  LDG.E.LTC128B.U16 R18, desc[UR36][R8.64+0x10] ;  /* 0x0000102408127981 */ /* 0x000164000c1e1520 */
.L_x_43:
[----:B------:R-:W-:Y:S05]  /*2c00*/  BSYNC B1 ;  /* 0x0000000000017941 */ /* 0x000fea0003800000 */
.L_x_42:
[----:B0----5:R-:W-:Y:S01]  /*2c10*/  HADD2.F32 R12, -RZ, R18.H0_H0 ;  /* 0x20000012ff0c7230 */ /* 0x021fe20000004100 */
[----:B------:R-:W-:Y:S01]  /*2c20*/  ISETP.GT.AND P0, PT, R0, 0x8, P0 ;  /* 0x000000080000780c */ /* 0x000fe20000704270 */
[----:B------:R-:W-:Y:S03]  /*2c30*/  BSSY B1, `(.L_x_44) ;  /* 0x0000007000017945 */ /* 0x000fe60003800000 */
[----:B-1----:R-:W-:-:S04]  /*2c40*/  FMUL R3, R12, R57 ;  /* 0x000000390c037220 */ /* 0x002fc80000400000 */
[----:B------:R-:W-:-:S05]  /*2c50*/  FFMA R3, R30, R56, R3 ;  /* 0x000000381e037223 */ /* 0x000fca0000000003 */
[----:B------:R-:W-:-:S05]  /*2c60*/  F2FP.F16.F32.PACK_AB R3, RZ, R3 ;  /* 0x00000003ff03723e */ /* 0x000fca00000000ff */
[----:B------:R0:W-:Y:S01]  /*2c70*/  @P1 STG.E.U16 desc[UR36][R10.64+0x10], R3 ;  /* 0x000010030a001986 */ /* 0x0001e2000c101524 */
[----:B------:R-:W-:Y:S05]  /*2c80*/  @!P0 BRA `(.L_x_45) ;  /* 0x0000000000048947 */ /* 0x000fea0003800000 */
[----:B------:R1:W5:Y:S02]  /*2c90*/  LDG.E.LTC128B.U16 R18, desc[UR36][R8.64+0x12] ;  /* 0x0000122408127981 */ /* 0x000364000c1e1520 */
.L_x_45:
[----:B------:R-:W-:Y:S05]  /*2ca0*/  BSYNC B1 ;  /* 0x0000000000017941 */ /* 0x000fea0003800000 */
.L_x_44:
        /* <DEDUP_REMOVED lines=10> */
.L_x_47:
[----:B------:R-:W-:Y:S05]  /*2d50*/  BSYNC B1 ;  /* 0x0000000000017941 */ /* 0x000fea0003800000 */
.L_x_46:
[----:B0----5:R-:W-:Y:S01]  /*2d60*/  HADD2.F32 R12, -RZ, R18.H0_H0 ;  /* 0x20000012ff0c7230 */ /* 0x021fe20000004100 */
        /* <DEDUP_REMOVED lines=9> */
.L_x_49:
[----:B------:R-:W-:Y:S05]  /*2e00*/  BSYNC B1 ;  /* 0x0000000000017941 */ /* 0x000fea0003800000 */
.L_x_48:
        /* <DEDUP_REMOVED lines=9> */
.L_x_51:
[----:B------:R-:W-:Y:S05]  /*2ea0*/  BSYNC B1 ;  /* 0x0000000000017941 */ /* 0x000fea0003800000 */
.L_x_50:
[----:B0----5:R-:W-:Y:S01]  /*2eb0*/  HADD2.F32 R12, -RZ, R18.H0_H0 ;  /* 0x20000012ff0c7230 */ /* 0x021fe20000004100 */
        /* <DEDUP_REMOVED lines=8> */
.L_x_53:
[----:B------:R-:W-:Y:S05]  /*2f40*/  BSYNC B1 ;  /* 0x0000000000017941 */ /* 0x000fea0003800000 */
.L_x_52:
        /* <DEDUP_REMOVED lines=10> */
.L_x_55:
[----:B------:R-:W-:Y:S05]  /*2ff0*/  BSYNC B1 ;  /* 0x0000000000017941 */ /* 0x000fea0003800000 */
.L_x_54:
        /* <DEDUP_REMOVED lines=10> */
.L_x_57:
[----:B------:R-:W-:Y:S05]  /*30a0*/  BSYNC B1 ;  /* 0x0000000000017941 */ /* 0x000fea0003800000 */
.L_x_56:
        /* <DEDUP_REMOVED lines=9> */
.L_x_59:
[----:B------:R-:W-:Y:S05]  /*3140*/  BSYNC B1 ;  /* 0x0000000000017941 */ /* 0x000fea0003800000 */
.L_x_58:
        /* <DEDUP_REMOVED lines=9> */
.L_x_61:
[----:B------:R-:W-:Y:S05]  /*31e0*/  BSYNC B1 ;  /* 0x0000000000017941 */ /* 0x000fea0003800000 */
.L_x_60:
        /* <DEDUP_REMOVED lines=10> */
.L_x_63:
[----:B------:R-:W-:Y:S05]  /*3290*/  BSYNC B1 ;  /* 0x0000000000017941 */ /* 0x000fea0003800000 */
.L_x_62:
        /* <DEDUP_REMOVED lines=10> */
.L_x_65:
[----:B------:R-:W-:Y:S05]  /*3340*/  BSYNC B1 ;  /* 0x0000000000017941 */ /* 0x000fea0003800000 */
.L_x_64:
        /* <DEDUP_REMOVED lines=9> */
.L_x_67:
[----:B------:R-:W-:Y:S05]  /*33e0*/  BSYNC B1 ;  /* 0x0000000000017941 */ /* 0x000fea0003800000 */
.L_x_66:
        /* <DEDUP_REMOVED lines=9> */
.L_x_69:
[----:B------:R-:W-:Y:S05]  /*3480*/  BSYNC B1 ;  /* 0x0000000000017941 */ /* 0x000fea0003800000 */
.L_x_68:
        /* <DEDUP_REMOVED lines=10> */
.L_x_71:
[----:B------:R-:W-:Y:S05]  /*3530*/  BSYNC B1 ;  /* 0x0000000000017941 */ /* 0x000fea0003800000 */
.L_x_70:
        /* <DEDUP_REMOVED lines=10> */
.L_x_73:
[----:B------:R-:W-:Y:S05]  /*35e0*/  BSYNC B1 ;  /* 0x0000000000017941 */ /* 0x000fea0003800000 */
.L_x_72:
        /* <DEDUP_REMOVED lines=9> */
.L_x_75:
[----:B------:R-:W-:Y:S05]  /*3680*/  BSYNC B1 ;  /* 0x0000000000017941 */ /* 0x000fea0003800000 */
.L_x_74:
        /* <DEDUP_REMOVED lines=9> */
.L_x_77:
[----:B------:R-:W-:Y:S05]  /*3720*/  BSYNC B1 ;  /* 0x0000000000017941 */ /* 0x000fea0003800000 */
.L_x_76:
        /* <DEDUP_REMOVED lines=10> */
.L_x_79:
[----:B------:R-:W-:Y:S05]  /*37d0*/  BSYNC B1 ;  /* 0x0000000000017941 */ /* 0x000fea0003800000 */
.L_x_78:
        /* <DEDUP_REMOVED lines=10> */
.L_x_81:
[----:B------:R-:W-:Y:S05]  /*3880*/  BSYNC B1 ;  /* 0x0000000000017941 */ /* 0x000fea0003800000 */
.L_x_80:
        /* <DEDUP_REMOVED lines=9> */
.L_x_83:
[----:B------:R-:W-:Y:S05]  /*3920*/  BSYNC B1 ;  /* 0x0000000000017941 */ /* 0x000fea0003800000 */
.L_x_82:
        /* <DEDUP_REMOVED lines=9> */
.L_x_85:
[----:B------:R-:W-:Y:S05]  /*39c0*/  BSYNC B1 ;  /* 0x0000000000017941 */ /* 0x000fea0003800000 */
.L_x_84:
        /* <DEDUP_REMOVED lines=10> */
.L_x_87:
[----:B------:R-:W-:Y:S05]  /*3a70*/  BSYNC B1 ;  /* 0x0000000000017941 */ /* 0x000fea0003800000 */
.L_x_86:
        /* <DEDUP_REMOVED lines=10> */
.L_x_89:
[----:B------:R-:W-:Y:S05]  /*3b20*/  BSYNC B1 ;  /* 0x0000000000017941 */ /* 0x000fea0003800000 */
.L_x_88:
[----:B0--345:R-:W-:Y:S01]  /*3b30*/  HADD2.F32 R4, -RZ, R18.H0_H0 ;  /* 0x20000012ff047230 */ /* 0x039fe20000004100 */
        /* <DEDUP_REMOVED lines=8> */
.L_x_91:
[----:B------:R-:W-:Y:S05]  /*3bc0*/  BSYNC B1 ;  /* 0x0000000000017941 */ /* 0x000fea0003800000 */
.L_x_90:
[----:B0----5:R-:W-:Y:S01]  /*3bd0*/  HADD2.F32 R4, -RZ, R18.H0_H0 ;  /* 0x20000012ff047230 */ /* 0x021fe20000004100 */
[----:B------:R-:W-:Y:S01]  /*3be0*/  ISETP.GT.AND P0, PT, R0, 0x8, P0 ;  /* 0x000000080000780c */ /* 0x000fe20000704270 */
[----:B------:R-:W-:Y:S01]  /*3bf0*/  @P1 IMAD.MOV.U32 R5, RZ, RZ, R11 ;  /* 0x000000ffff051224 */ /* 0x000fe200078e000b */
[----:B------:R-:W-:Y:S02]  /*3c00*/  BSSY B1, `(.L_x_92) ;  /* 0x0000008000017945 */ /* 0x000fe40003800000 */
[----:B------:R-:W-:Y:S01]  /*3c10*/  FMUL R3, R4, R57 ;  /* 0x0000003904037220 */ /* 0x000fe20000400000 */
[----:B------:R-:W-:-:S03]  /*3c20*/  @P1 IMAD.MOV.U32 R4, RZ, RZ, R10 ;  /* 0x000000ffff041224 */ /* 0x000fc600078e000a */
[----:B------:R-:W-:-:S05]  /*3c30*/  FFMA R3, R54, R56, R3 ;  /* 0x0000003836037223 */ /* 0x000fca0000000003 */
[----:B------:R-:W-:-:S05]  /*3c40*/  F2FP.F16.F32.PACK_AB R3, RZ, R3 ;  /* 0x00000003ff03723e */ /* 0x000fca00000000ff */
[----:B------:R0:W-:Y:S01]  /*3c50*/  @P1 STG.E.U16 desc[UR36][R4.64+0x70], R3 ;  /* 0x0000700304001986 */ /* 0x0001e2000c101524 */
[----:B------:R-:W-:Y:S05]  /*3c60*/  @!P0 BRA `(.L_x_93) ;  /* 0x0000000000048947 */ /* 0x000fea0003800000 */
[----:B------:R4:W5:Y:S02]  /*3c70*/  LDG.E.LTC128B.U16 R18, desc[UR36][R8.64+0x72] ;  /* 0x0000722408127981 */ /* 0x000964000c1e1520 */
.L_x_93:
[----:B------:R-:W-:Y:S05]  /*3c80*/  BSYNC B1 ;  /* 0x0000000000017941 */ /* 0x000fea0003800000 */
.L_x_92:
[----:B------:R-:W-:Y:S05]  /*3c90*/  @!P0 BRA `(.L_x_94) ;  /* 0x0000000800708947 */ /* 0x000fea0003800000 */
[----:B-----5:R-:W-:-:S05]  /*3ca0*/  HADD2.F32 R18, -RZ, R18.H0_H0 ;  /* 0x20000012ff127230 */ /* 0x020fca0000004100 */
[----:B------:R-:W-:-:S04]  /*3cb0*/  FMUL R18, R18, R57 ;  /* 0x0000003912127220 */ /* 0x000fc80000400000 */
[----:B------:R-:W-:-:S05]  /*3cc0*/  FFMA R18, R55, R56, R18 ;  /* 0x0000003837127223 */ /* 0x000fca0000000012 */
[----:B------:R-:W-:-:S05]  /*3cd0*/  F2FP.F16.F32.PACK_AB R18, RZ, R18 ;  /* 0x00000012ff12723e */ /* 0x000fca00000000ff */
[----:B------:R0:W-:Y:S01]  /*3ce0*/  STG.E.U16 desc[UR36][R10.64+0x72], R18 ;  /* 0x000072120a007986 */ /* 0x0001e2000c101524 */
[----:B------:R-:W-:Y:S05]  /*3cf0*/  BRA `(.L_x_94) ;  /* 0x0000000800587947 */ /* 0x000fea0003800000 */
.L_x_33:
[----:B------:R-:W-:Y:S01]  /*3d00*/  ISETP.GT.AND P3, PT, R22, 0x1, PT ;  /* 0x000000011600780c */ /* 0x000fe20003f64270 */
[----:B------:R-:W-:Y:S01]  /*3d10*/  ULDC.64 UR4, c[0x0][0x5c0] ;  /* 0x0001700000047ab9 */ /* 0x000fe20000000a00 */
[-C--:B------:R-:W-:Y:S01]  /*3d20*/  FMUL R24, R24, R56.reuse ;  /* 0x0000003818187220 */ /* 0x080fe20000400000 */
[----:B------:R-:W-:Y:S01]  /*3d30*/  LEA R4, P4, R70, UR4, 0x1 ;  /* 0x0000000446047c11 */ /* 0x000fe2000f8808ff */
[-C--:B------:R-:W-:Y:S01]  /*3d40*/  FMUL R25, R25, R56.reuse ;  /* 0x0000003819197220 */ /* 0x080fe20000400000 */
[----:B------:R-:W-:Y:S01]  /*3d50*/  ISETP.GT.AND P0, PT, R0, RZ, P3 ;  /* 0x000000ff0000720c */ /* 0x000fe20001f04270 */
[----:B------:R-:W-:Y:S01]  /*3d60*/  FMUL R26, R26, R56 ;  /* 0x000000381a1a7220 */ /* 0x000fe20000400000 */
[----:B------:R-:W-:Y:S01]  /*3d70*/  F2FP.F16.F32.PACK_AB R24, RZ, R24 ;  /* 0x00000018ff18723e */ /* 0x000fe200000000ff */
[-C--:B------:R-:W-:Y:S01]  /*3d80*/  FMUL R27, R27, R56.reuse ;  /* 0x000000381b1b7220 */ /* 0x080fe20000400000 */
[----:B------:R-:W-:Y:S01]  /*3d90*/  LEA.HI.X R5, R70, UR5, R7, 0x1, P4 ;  /* 0x0000000546057c11 */ /* 0x000fe2000a0f0c07 */
[-C--:B------:R-:W-:Y:S01]  /*3da0*/  FMUL R28, R28, R56.reuse ;  /* 0x000000381c1c7220 */ /* 0x080fe20000400000 */
[----:B------:R-:W-:Y:S01]  /*3db0*/  F2FP.F16.F32.PACK_AB R25, RZ, R25 ;  /* 0x00000019ff19723e */ /* 0x000fe200000000ff */
[-C--:B------:R-:W-:Y:S01]  /*3dc0*/  FMUL R29, R29, R56.reuse ;  /* 0x000000381d1d7220 */ /* 0x080fe20000400000 */
[----:B------:R-:W-:Y:S01]  /*3dd0*/  ISETP.GT.AND P2, PT, R0, 0x8, P2 ;  /* 0x000000080000780c */ /* 0x000fe20001744270 */
[----:B------:R-:W-:Y:S01]  /*3de0*/  @P1 STG.E.U16 desc[UR36][R4.64], R24 ;  /* 0x0000001804001986 */ /* 0x000fe2000c101524 */
[----:B------:R-:W-:Y:S01]  /*3df0*/  ISETP.GT.AND P1, PT, R22, 0x8, PT ;  /* 0x000000081600780c */ /* 0x000fe20003f24270 */
[----:B------:R-:W-:Y:S01]  /*3e00*/  FMUL R30, R30, R56 ;  /* 0x000000381e1e7220 */ /* 0x000fe20000400000 */
[C---:B------:R-:W-:Y:S01]  /*3e10*/  SHF.L.U64.HI R3, R62.reuse, 0x1, R63 ;  /* 0x000000013e037819 */ /* 0x040fe2000001023f */
[----:B------:R-:W-:Y:S01]  /*3e20*/  @P0 STG.E.U16 desc[UR36][R4.64+0x2], R25 ;  /* 0x0000021904000986 */ /* 0x000fe2000c101524 */
[----:B------:R-:W-:Y:S01]  /*3e30*/  LEA R6, P5, R62, R4, 0x1 ;  /* 0x000000043e067211 */ /* 0x000fe200078a08ff */
[-C--:B------:R-:W-:Y:S01]  /*3e40*/  FMUL R31, R31, R56.reuse ;  /* 0x000000381f1f7220 */ /* 0x080fe20000400000 */
[----:B------:R-:W-:Y:S01]  /*3e50*/  ISETP.GT.AND P3, PT, R0, 0x8, P3 ;  /* 0x000000080000780c */ /* 0x000fe20001f64270 */
[-C--:B------:R-:W-:Y:S01]  /*3e60*/  FMUL R32, R32, R56.reuse ;  /* 0x0000003820207220 */ /* 0x080fe20000400000 */
[----:B------:R-:W-:Y:S01]  /*3e70*/  ISETP.GT.AND P0, PT, R22, 0x9, PT ;  /* 0x000000091600780c */ /* 0x000fe20003f04270 */
[----:B------:R-:W-:Y:S01]  /*3e80*/  IMAD.X R7, R3, 0x1, R5, P5 ;  /* 0x0000000103077824 */ /* 0x000fe200028e0605 */
[----:B------:R-:W-:Y:S01]  /*3e90*/  ISETP.GT.AND P4, PT, R0, RZ, P1 ;  /* 0x000000ff0000720c */ /* 0x000fe20000f84270 */
[----:B------:R-:W-:Y:S01]  /*3ea0*/  FMUL R33, R33, R56 ;  /* 0x0000003821217220 */ /* 0x000fe20000400000 */
[----:B------:R-:W-:Y:S01]  /*3eb0*/  F2FP.F16.F32.PACK_AB R26, RZ, R26 ;  /* 0x0000001aff1a723e */ /* 0x000fe200000000ff */
[-C--:B------:R-:W-:Y:S01]  /*3ec0*/  FMUL R34, R34, R56.reuse ;  /* 0x0000003822227220 */ /* 0x080fe20000400000 */
[----:B------:R-:W-:Y:S01]  /*3ed0*/  ISETP.GT.AND P5, PT, R0, RZ, P0 ;  /* 0x000000ff0000720c */ /* 0x000fe200007a4270 */
[----:B------:R-:W-:Y:S01]  /*3ee0*/  FMUL R35, R35, R56 ;  /* 0x0000003823237220 */ /* 0x000fe20000400000 */
[----:B------:R-:W-:Y:S01]  /*3ef0*/  F2FP.F16.F32.PACK_AB R27, RZ, R27 ;  /* 0x0000001bff1b723e */ /* 0x000fe200000000ff */
[----:B------:R-:W-:Y:S01]  /*3f00*/  @P2 STG.E.U16 desc[UR36][R6.64], R26 ;  /* 0x0000001a06002986 */ /* 0x000fe2000c101524 */
[----:B------:R-:W-:Y:S01]  /*3f10*/  F2FP.F16.F32.PACK_AB R28, RZ, R28 ;  /* 0x0000001cff1c723e */ /* 0x000fe200000000ff */
[-C--:B------:R-:W-:Y:S01]  /*3f20*/  FMUL R36, R36, R56.reuse ;  /* 0x0000003824247220 */ /* 0x080fe20000400000 */
[----:B------:R-:W-:Y:S01]  /*3f30*/  ISETP.GT.AND P2, PT, R0, 0x8, P1 ;  /* 0x000000080000780c */ /* 0x000fe20000f44270 */
[----:B------:R-:W-:Y:S01]  /*3f40*/  @P3 STG.E.U16 desc[UR36][R6.64+0x2], R27 ;  /* 0x0000021b06003986 */ /* 0x000fe2000c101524 */
[----:B------:R-:W-:Y:S01]  /*3f50*/  ISETP.GT.AND P1, PT, R22, 0x10, PT ;  /* 0x000000101600780c */ /* 0x000fe20003f24270 */
[-C--:B------:R-:W-:Y:S01]  /*3f60*/  FMUL R37, R37, R56.reuse ;  /* 0x0000003825257220 */ /* 0x080fe20000400000 */
[----:B------:R-:W-:Y:S01]  /*3f70*/  F2FP.F16.F32.PACK_AB R29, RZ, R29 ;  /* 0x0000001dff1d723e */ /* 0x000fe200000000ff */
[----:B------:R-:W-:Y:S01]  /*3f80*/  @P4 STG.E.U16 desc[UR36][R4.64+0x10], R28 ;  /* 0x0000101c04004986 */ /* 0x000fe2000c101524 */
[----:B------:R-:W-:Y:S01]  /*3f90*/  ISETP.GT.AND P3, PT, R0, 0x8, P0 ;  /* 0x000000080000780c */ /* 0x000fe20000764270 */
[-C--:B------:R-:W-:Y:S01]  /*3fa0*/  FMUL R38, R38, R56.reuse ;  /* 0x0000003826267220 */ /* 0x080fe20000400000 */
[----:B------:R-:W-:Y:S01]  /*3fb0*/  ISETP.GT.AND P0, PT, R22, 0x11, PT ;  /* 0x000000111600780c */ /* 0x000fe20003f04270 */
[----:B------:R-:W-:Y:S01]  /*3fc0*/  @P5 STG.E.U16 desc[UR36][R4.64+0x12], R29 ;  /* 0x0000121d04005986 */ /* 0x000fe2000c101524 */
        /* <DEDUP_REMOVED lines=40> */
[C---:B------:R-:W-:Y:S01]  /*4250*/  ISETP.GT.AND P4, PT, R0.reuse, RZ, P1 ;  /* 0x000000ff0000720c */ /* 0x040fe20000f84270 */
[-C--:B------:R-:W-:Y:S01]  /*4260*/  FMUL R51, R51, R56.reuse ;  /* 0x0000003833337220 */ /* 0x080fe20000400000 */
[----:B------:R-:W-:Y:S01]  /*4270*/  ISETP.GT.AND P5, PT, R0, RZ, P0 ;  /* 0x000000ff0000720c */ /* 0x000fe200007a4270 */
[----:B------:R-:W-:Y:S01]  /*4280*/  FMUL R52, R52, R56 ;  /* 0x0000003834347220 */ /* 0x000fe20000400000 */
[----:B------:R-:W-:Y:S01]  /*4290*/  F2FP.F16.F32.PACK_AB R38, RZ, R38 ;  /* 0x00000026ff26723e */ /* 0x000fe200000000ff */
[-C--:B------:R-:W-:Y:S01]  /*42a0*/  FMUL R53, R53, R56.reuse ;  /* 0x0000003835357220 */ /* 0x080fe20000400000 */
[----:B------:R-:W-:Y:S01]  /*42b0*/  F2FP.F16.F32.PACK_AB R39, RZ, R39 ;  /* 0x00000027ff27723e */ /* 0x000fe200000000ff */
[----:B------:R-:W-:Y:S01]  /*42c0*/  FMUL R54, R54, R56 ;  /* 0x0000003836367220 */ /* 0x000fe20000400000 */
[----:B------:R-:W-:Y:S01]  /*42d0*/  F2FP.F16.F32.PACK_AB R40, RZ, R40 ;  /* 0x00000028ff28723e */ /* 0x000fe200000000ff */
[----:B------:R-:W-:Y:S01]  /*42e0*/  @P2 STG.E.U16 desc[UR36][R6.64+0x30], R38 ;  /* 0x0000302606002986 */ /* 0x000fe2000c101524 */
[----:B------:R-:W-:Y:S01]  /*42f0*/  F2FP.F16.F32.PACK_AB R41, RZ, R41 ;  /* 0x00000029ff29723e */ /* 0x000fe200000000ff */
[----:B------:R-:W-:Y:S01]  /*4300*/  FMUL R55, R55, R56 ;  /* 0x0000003837377220 */ /* 0x000fe20000400000 */
[C---:B------:R-:W-:Y:S01]  /*4310*/  ISETP.GT.AND P1, PT, R0.reuse, 0x8, P1 ;  /* 0x000000080000780c */ /* 0x040fe20000f24270 */
[----:B------:R-:W-:Y:S01]  /*4320*/  @P3 STG.E.U16 desc[UR36][R6.64+0x32], R39 ;  /* 0x0000322706003986 */ /* 0x000fe2000c101524 */
[----:B------:R-:W-:-:S02]  /*4330*/  ISETP.GT.AND P2, PT, R0, 0x8, P0 ;  /* 0x000000080000780c */ /* 0x000fc40000744270 */
[----:B------:R-:W-:Y:S01]  /*4340*/  F2FP.F16.F32.PACK_AB R42, RZ, R42 ;  /* 0x0000002aff2a723e */ /* 0x000fe200000000ff */
[----:B------:R-:W-:Y:S01]  /*4350*/  @P4 STG.E.U16 desc[UR36][R4.64+0x40], R40 ;  /* 0x0000402804004986 */ /* 0x000fe2000c101524 */
[C---:B------:R-:W-:Y:S02]  /*4360*/  ISETP.GT.AND P4, PT, R22.reuse, 0x28, PT ;  /* 0x000000281600780c */ /* 0x040fe40003f84270 */
[----:B------:R-:W-:Y:S01]  /*4370*/  ISETP.GT.AND P0, PT, R22, 0x29, PT ;  /* 0x000000291600780c */ /* 0x000fe20003f04270 */
[----:B------:R-:W-:Y:S01]  /*4380*/  @P5 STG.E.U16 desc[UR36][R4.64+0x42], R41 ;  /* 0x0000422904005986 */ /* 0x000fe2000c101524 */
[----:B------:R-:W-:Y:S02]  /*4390*/  ISETP.GT.AND P5, PT, R0, RZ, P4 ;  /* 0x000000ff0000720c */ /* 0x000fe400027a4270 */
[----:B------:R-:W-:Y:S01]  /*43a0*/  F2FP.F16.F32.PACK_AB R43, RZ, R43 ;  /* 0x0000002bff2b723e */ /* 0x000fe200000000ff */
[----:B------:R-:W-:Y:S01]  /*43b0*/  @P1 STG.E.U16 desc[UR36][R6.64+0x40], R42 ;  /* 0x0000402a06001986 */ /* 0x000fe2000c101524 */
[----:B------:R-:W-:-:S02]  /*43c0*/  F2FP.F16.F32.PACK_AB R44, RZ, R44 ;  /* 0x0000002cff2c723e */ /* 0x000fc400000000ff */
[C---:B------:R-:W-:Y:S01]  /*43d0*/  ISETP.GT.AND P3, PT, R0.reuse, RZ, P0 ;  /* 0x000000ff0000720c */ /* 0x040fe20000764270 */
[----:B------:R-:W-:Y:S01]  /*43e0*/  @P2 STG.E.U16 desc[UR36][R6.64+0x42], R43 ;  /* 0x0000422b06002986 */ /* 0x000fe2000c101524 */
[C---:B------:R-:W-:Y:S02]  /*43f0*/  ISETP.GT.AND P4, PT, R0.reuse, 0x8, P4 ;  /* 0x000000080000780c */ /* 0x040fe40002784270 */
[----:B------:R-:W-:Y:S02]  /*4400*/  F2FP.F16.F32.PACK_AB R45, RZ, R45 ;  /* 0x0000002dff2d723e */ /* 0x000fe400000000ff */
[----:B------:R-:W-:Y:S01]  /*4410*/  F2FP.F16.F32.PACK_AB R46, RZ, R46 ;  /* 0x0000002eff2e723e */ /* 0x000fe200000000ff */
[----:B------:R-:W-:Y:S01]  /*4420*/  @P5 STG.E.U16 desc[UR36][R4.64+0x50], R44 ;  /* 0x0000502c04005986 */ /* 0x000fe2000c101524 */
[----:B------:R-:W-:Y:S02]  /*4430*/  ISETP.GT.AND P5, PT, R0, 0x8, P0 ;  /* 0x000000080000780c */ /* 0x000fe400007a4270 */
[----:B------:R-:W-:-:S02]  /*4440*/  F2FP.F16.F32.PACK_AB R47, RZ, R47 ;  /* 0x0000002fff2f723e */ /* 0x000fc400000000ff */
[C---:B------:R-:W-:Y:S01]  /*4450*/  ISETP.GT.AND P2, PT, R22.reuse, 0x31, PT ;  /* 0x000000311600780c */ /* 0x040fe20003f44270 */
[----:B------:R-:W-:Y:S01]  /*4460*/  @P3 STG.E.U16 desc[UR36][R4.64+0x52], R45 ;  /* 0x0000522d04003986 */ /* 0x000fe2000c101524 */
[----:B------:R-:W-:Y:S02]  /*4470*/  ISETP.GT.AND P3, PT, R22, 0x30, PT ;  /* 0x000000301600780c */ /* 0x000fe40003f64270 */
[----:B------:R-:W-:Y:S01]  /*4480*/  F2FP.F16.F32.PACK_AB R48, RZ, R48 ;  /* 0x00000030ff30723e */ /* 0x000fe200000000ff */
[----:B------:R-:W-:Y:S01]  /*4490*/  @P4 STG.E.U16 desc[UR36][R6.64+0x50], R46 ;  /* 0x0000502e06004986 */ /* 0x000fe2000c101524 */
[C---:B------:R-:W-:Y:S02]  /*44a0*/  ISETP.GT.AND P4, PT, R0.reuse, RZ, P2 ;  /* 0x000000ff0000720c */ /* 0x040fe40001784270 */
[----:B------:R-:W-:Y:S01]  /*44b0*/  F2FP.F16.F32.PACK_AB R49, RZ, R49 ;  /* 0x00000031ff31723e */ /* 0x000fe200000000ff */
[----:B------:R-:W-:Y:S01]  /*44c0*/  @P5 STG.E.U16 desc[UR36][R6.64+0x52], R47 ;  /* 0x0000522f06005986 */ /* 0x000fe2000c101524 */
[----:B------:R-:W-:-:S02]  /*44d0*/  ISETP.GT.AND P5, PT, R0, RZ, P3 ;  /* 0x000000ff0000720c */ /* 0x000fc40001fa4270 */
[C---:B------:R-:W-:Y:S02]  /*44e0*/  ISETP.GT.AND P1, PT, R22.reuse, 0x38, PT ;  /* 0x000000381600780c */ /* 0x040fe40003f24270 */
[----:B------:R-:W-:Y:S02]  /*44f0*/  ISETP.GT.AND P0, PT, R22, 0x39, PT ;  /* 0x000000391600780c */ /* 0x000fe40003f04270 */
[C---:B------:R-:W-:Y:S02]  /*4500*/  ISETP.GT.AND P3, PT, R0.reuse, 0x8, P3 ;  /* 0x000000080000780c */ /* 0x040fe40001f64270 */
[C---:B------:R-:W-:Y:S02]  /*4510*/  ISETP.GT.AND P2, PT, R0.reuse, 0x8, P2 ;  /* 0x000000080000780c */ /* 0x040fe40001744270 */
[----:B------:R-:W-:Y:S02]  /*4520*/  F2FP.F16.F32.PACK_AB R50, RZ, R50 ;  /* 0x00000032ff32723e */ /* 0x000fe400000000ff */
[----:B------:R-:W-:Y:S01]  /*4530*/  F2FP.F16.F32.PACK_AB R51, RZ, R51 ;  /* 0x00000033ff33723e */ /* 0x000fe200000000ff */
[----:B------:R-:W-:Y:S01]  /*4540*/  @P5 STG.E.U16 desc[UR36][R4.64+0x60], R48 ;  /* 0x0000603004005986 */ /* 0x000fe2000c101524 */
[----:B------:R-:W-:-:S02]  /*4550*/  ISETP.GT.AND P5, PT, R0, RZ, P0 ;  /* 0x000000ff0000720c */ /* 0x000fc400007a4270 */
[C---:B------:R-:W-:Y:S01]  /*4560*/  ISETP.GT.AND P0, PT, R0.reuse, 0x8, P0 ;  /* 0x000000080000780c */ /* 0x040fe20000704270 */
[----:B------:R-:W-:Y:S01]  /*4570*/  @P4 STG.E.U16 desc[UR36][R4.64+0x62], R49 ;  /* 0x0000623104004986 */ /* 0x000fe2000c101524 */
[C---:B------:R-:W-:Y:S02]  /*4580*/  ISETP.GT.AND P4, PT, R0.reuse, RZ, P1 ;  /* 0x000000ff0000720c */ /* 0x040fe40000f84270 */
[----:B------:R-:W-:Y:S01]  /*4590*/  ISETP.GT.AND P1, PT, R0, 0x8, P1 ;  /* 0x000000080000780c */ /* 0x000fe20000f24270 */
[----:B------:R-:W-:Y:S01]  /*45a0*/  @P3 STG.E.U16 desc[UR36][R6.64+0x60], R50 ;  /* 0x0000603206003986 */ /* 0x000fe2000c101524 */
[----:B------:R-:W-:Y:S02]  /*45b0*/  F2FP.F16.F32.PACK_AB R52, RZ, R52 ;  /* 0x00000034ff34723e */ /* 0x000fe400000000ff */
[----:B------:R-:W-:Y:S01]  /*45c0*/  F2FP.F16.F32.PACK_AB R53, RZ, R53 ;  /* 0x00000035ff35723e */ /* 0x000fe200000000ff */
[----:B------:R-:W-:Y:S01]  /*45d0*/  @P2 STG.E.U16 desc[UR36][R6.64+0x62], R51 ;  /* 0x0000623306002986 */ /* 0x000fe2000c101524 */
[----:B------:R-:W-:-:S02]  /*45e0*/  F2FP.F16.F32.PACK_AB R54, RZ, R54 ;  /* 0x00000036ff36723e */ /* 0x000fc400000000ff */
[----:B------:R-:W-:-:S03]  /*45f0*/  F2FP.F16.F32.PACK_AB R55, RZ, R55 ;  /* 0x00000037ff37723e */ /* 0x000fc600000000ff */
[----:B------:R-:W-:Y:S04]  /*4600*/  @P4 STG.E.U16 desc[UR36][R4.64+0x70], R52 ;  /* 0x0000703404004986 */ /* 0x000fe8000c101524 */
[----:B------:R0:W-:Y:S02]  /*4610*/  @P5 STG.E.U16 desc[UR36][R4.64+0x72], R53 ;  /* 0x0000723504005986 */ /* 0x0001e4000c101524 */
[----:B0-----:R-:W-:Y:S02]  /*4620*/  @P1 IMAD.MOV.U32 R4, RZ, RZ, R6 ;  /* 0x000000ffff041224 */ /* 0x001fe400078e0006 */
[----:B------:R-:W-:-:S05]  /*4630*/  @P1 IMAD.MOV.U32 R5, RZ, RZ, R7 ;  /* 0x000000ffff051224 */ /* 0x000fca00078e0007 */
[----:B------:R0:W-:Y:S04]  /*4640*/  @P1 STG.E.U16 desc[UR36][R4.64+0x70], R54 ;  /* 0x0000703604001986 */ /* 0x0001e8000c101524 */
[----:B------:R0:W-:Y:S02]  /*4650*/  @P0 STG.E.U16 desc[UR36][R6.64+0x72], R55 ;  /* 0x0000723706000986 */ /* 0x0001e4000c101524 */
.L_x_94:
[----:B------:R-:W-:Y:S05]  /*4660*/  BSYNC B0 ;  /* 0x0000000000007941 */ /* 0x000fea0003800000 */
.L_x_32:
[----:B0-----:R-:W2:Y:S01]  /*4670*/  LDL.64 R4, [R1] ;  /* 0x0000000001047983 */ /* 0x001ea20000100a00 */
[----:B------:R-:W-:Y:S01]  /*4680*/  ULDC.64 UR4, c[0x0][0x650] ;  /* 0x0001940000047ab9 */ /* 0x000fe20000000a00 */
[----:B------:R-:W-:Y:S02]  /*4690*/  IMAD.U32 R0, RZ, RZ, UR44 ;  /* 0x0000002cff007e24 */ /* 0x000fe4000f8e00ff */
[----:B------:R-:W-:Y:S02]  /*46a0*/  IMAD.MOV.U32 R22, RZ, RZ, -0x1 ;  /* 0xffffffffff167424 */ /* 0x000fe400078e00ff */
[----:B------:R0:W-:Y:S01]  /*46b0*/  SYNCS.ARRIVE.TRANS64.A1T0 RZ, [R0+UR48], RZ ;  /* 0x000000ff00ff79a7 */ /* 0x0001e20008100030 */
[----:B-----5:R-:W-:Y:S02]  /*46c0*/  IMAD.MOV.U32 R18, RZ, RZ, -0x1 ;  /* 0xffffffffff127424 */ /* 0x020fe400078e00ff */
[----:B------:R-:W-:Y:S01]  /*46d0*/  IMAD.MOV.U32 R19, RZ, RZ, -0x1 ;  /* 0xffffffffff137424 */ /* 0x000fe200078e00ff */
[----:B0-----:R-:W-:-:S02]  /*46e0*/  PRMT R0, RZ, 0x7610, R0 ;  /* 0x00007610ff007816 */ /* 0x001fc40000000000 */
[----:B--2---:R-:W-:-:S05]  /*46f0*/  LEA R16, P0, R4, R16, 0x1 ;  /* 0x0000001004107211 */ /* 0x004fca00078008ff */
[----:B------:R-:W-:Y:S01]  /*4700*/  IMAD.X R17, R66, 0x1, R17, P0 ;  /* 0x0000000142117824 */ /* 0x000fe200000e0611 */
[----:B------:R-:W-:-:S04]  /*4710*/  ISETP.GE.U32.AND P0, PT, R16, UR4, PT ;  /* 0x0000000410007c0c */ /* 0x000fc8000bf06070 */
[----:B------:R-:W-:-:S13]  /*4720*/  ISETP.GE.U32.AND.EX P0, PT, R17, UR5, PT, P0 ;  /* 0x0000000511007c0c */ /* 0x000fda000bf06100 */
[----:B------:R-:W-:Y:S05]  /*4730*/  @P0 BRA `(.L_x_95) ;  /* 0x00000004004c0947 */ /* 0x000fea0003800000 */
[----:B------:R-:W0:Y:S01]  /*4740*/  LDC.64 R10, c[0x0][0x628] ;  /* 0x00018a00ff0a7b82 */ /* 0x000e220000000a00 */
[----:B------:R-:W2:Y:S01]  /*4750*/  S2R R12, SR_CTAID.X ;  /* 0x00000000000c7919 */ /* 0x000ea20000002500 */
[----:B-1-34-:R-:W-:Y:S02]  /*4760*/  IMAD.MOV.U32 R8, RZ, RZ, R16 ;  /* 0x000000ffff087224 */ /* 0x01afe400078e0010 */
[----:B------:R-:W-:Y:S01]  /*4770*/  IMAD.MOV.U32 R9, RZ, RZ, R17 ;  /* 0x000000ffff097224 */ /* 0x000fe200078e0011 */
[----:B------:R-:W1:Y:S03]  /*4780*/  S2R R18, SR_CTAID.Y ;  /* 0x0000000000127919 */ /* 0x000e660000002600 */
[----:B------:R-:W3:Y:S08]  /*4790*/  LDC R0, c[0x0][0x630] ;  /* 0x00018c00ff007b82 */ /* 0x000ef00000000800 */
[----:B------:R-:W4:Y:S01]  /*47a0*/  LDC.64 R14, c[0x0][0x620] ;  /* 0x00018800ff0e7b82 */ /* 0x000f220000000a00 */
[----:B0-----:R-:W-:-:S04]  /*47b0*/  ISETP.NE.U32.AND P0, PT, R10, RZ, PT ;  /* 0x000000ff0a00720c */ /* 0x001fc80003f05070 */
[----:B------:R-:W-:-:S13]  /*47c0*/  ISETP.NE.AND.EX P0, PT, R11, RZ, PT, P0 ;  /* 0x000000ff0b00720c */ /* 0x000fda0003f05300 */
[----:B-1234-:R-:W-:Y:S05]  /*47d0*/  @!P0 BRA `(.L_x_96) ;  /* 0x0000000000288947 */ /* 0x01efea0003800000 */
[----:B------:R-:W0:Y:S02]  /*47e0*/  LDC R3, c[0x0][0x634] ;  /* 0x00018d00ff037b82 */ /* 0x000e240000000800 */
[----:B0-----:R-:W-:-:S05]  /*47f0*/  IADD3 R3, P0, R16, R3, RZ ;  /* 0x0000000310037210 */ /* 0x001fca0007f1e0ff */
        /* <DEDUP_REMOVED lines=8> */
.L_x_96:
[-CC-:B------:R-:W-:Y:S01]  /*4880*/  SHF.R.U64 R19, R8, R0.reuse, R9.reuse ;  /* 0x0000000008137219 */ /* 0x180fe20000001209 */
[----:B------:R-:W0:Y:S01]  /*4890*/  LDC.64 R24, c[0x0][0x640] ;  /* 0x00019000ff187b82 */ /* 0x000e220000000a00 */
[----:B------:R-:W-:Y:S01]  /*48a0*/  SHF.R.U32.HI R0, RZ, R0, R9 ;  /* 0x00000000ff007219 */ /* 0x000fe20000011609 */
[----:B------:R-:W-:Y:S01]  /*48b0*/  ULDC UR4, c[0x0][0x150] ;  /* 0x0000540000047ab9 */ /* 0x000fe20000000800 */
[----:B------:R-:W-:Y:S02]  /*48c0*/  IADD3 R3, P0, RZ, -R19, RZ ;  /* 0x80000013ff037210 */ /* 0x000fe40007f1e0ff */
[----:B------:R-:W-:-:S03]  /*48d0*/  I2FP.F32.U32 R7, R12 ;  /* 0x0000000c00077245 */ /* 0x000fc60000201000 */
[----:B------:R-:W1:Y:S01]  /*48e0*/  LDC R6, c[0x0][0x618] ;  /* 0x00018600ff067b82 */ /* 0x000e620000000800 */
[----:B------:R-:W-:Y:S02]  /*48f0*/  IMAD.X R5, RZ, RZ, ~R0, P0 ;  /* 0x000000ffff057224 */ /* 0x000fe400000e0e00 */
[----:B------:R-:W-:Y:S01]  /*4900*/  FMUL R7, R7, UR4 ;  /* 0x0000000407077c20 */ /* 0x000fe20008400000 */
[----:B------:R-:W-:Y:S01]  /*4910*/  ULDC UR4, c[0x0][0x154] ;  /* 0x0000550000047ab9 */ /* 0x000fe20000000800 */
[-C--:B------:R-:W-:Y:S02]  /*4920*/  IMAD R0, R5, R14.reuse, RZ ;  /* 0x0000000e05007224 */ /* 0x080fe400078e02ff */
[C---:B------:R-:W-:Y:S01]  /*4930*/  IMAD.WIDE.U32 R4, R3.reuse, R14, R16 ;  /* 0x0000000e03047225 */ /* 0x040fe200078e0010 */
[----:B------:R-:W2:Y:S01]  /*4940*/  LDC R8, c[0x0][0x608] ;  /* 0x00018200ff087b82 */ /* 0x000ea20000000800 */
[----:B------:R-:W3:Y:S02]  /*4950*/  F2I.U32.TRUNC.NTZ R7, R7 ;  /* 0x0000000700077305 */ /* 0x000ee4000020f000 */
[----:B------:R-:W-:Y:S01]  /*4960*/  IMAD R3, R3, R15, R0 ;  /* 0x0000000f03037224 */ /* 0x000fe200078e0200 */
[----:B------:R-:W-:-:S03]  /*4970*/  I2FP.F32.U32 R0, R18 ;  /* 0x0000001200007245 */ /* 0x000fc60000201000 */
[----:B------:R-:W-:Y:S01]  /*4980*/  IMAD.IADD R3, R5, 0x1, R3 ;  /* 0x0000000105037824 */ /* 0x000fe200078e0203 */
[----:B------:R-:W4:Y:S01]  /*4990*/  LDC R11, c[0x0][0x658] ;  /* 0x00019600ff0b7b82 */ /* 0x000f220000000800 */
[----:B0-----:R-:W-:-:S04]  /*49a0*/  ISETP.NE.U32.AND P0, PT, R24, RZ, PT ;  /* 0x000000ff1800720c */ /* 0x001fc80003f05070 */
[----:B------:R-:W-:-:S03]  /*49b0*/  ISETP.NE.AND.EX P0, PT, R25, RZ, PT, P0 ;  /* 0x000000ff1900720c */ /* 0x000fc60003f05300 */
[----:B------:R-:W0:Y:S01]  /*49c0*/  LDC R9, c[0x0][0x144] ;  /* 0x00005100ff097b82 */ /* 0x000e220000000800 */
[-C--:B-1----:R-:W-:Y:S01]  /*49d0*/  SHF.R.U64 R10, R4, R6.reuse, R3 ;  /* 0x00000006040a7219 */ /* 0x082fe20000001203 */
[----:B---3--:R-:W-:Y:S01]  /*49e0*/  IMAD.MOV R7, RZ, RZ, -R7 ;  /* 0x000000ffff077224 */ /* 0x008fe200078e0a07 */
[----:B------:R-:W-:Y:S01]  /*49f0*/  SHF.R.U32.HI R3, RZ, R6, R3 ;  /* 0x00000006ff037219 */ /* 0x000fe20000011603 */
[----:B------:R-:W-:-:S04]  /*4a00*/  FMUL R6, R0, UR4 ;  /* 0x0000000400067c20 */ /* 0x000fc80008400000 */
[----:B------:R-:W1:Y:S01]  /*4a10*/  LDC R21, c[0x0][0x148] ;  /* 0x00005200ff157b82 */ /* 0x000e620000000800 */
[----:B------:R3:W0:Y:S01]  /*4a20*/  F2I.U32.TRUNC.NTZ R14, R6 ;  /* 0x00000006000e7305 */ /* 0x000622000020f000 */
[-CC-:B--2---:R-:W-:Y:S02]  /*4a30*/  SHF.R.U64 R13, R10, R8.reuse, R3.reuse ;  /* 0x000000080a0d7219 */ /* 0x184fe40000001203 */
[----:B------:R-:W-:-:S04]  /*4a40*/  SHF.R.U32.HI R0, RZ, R8, R3 ;  /* 0x00000008ff007219 */ /* 0x000fc80000011603 */
[----:B------:R-:W2:Y:S01]  /*4a50*/  LDC R20, c[0x0][0x648] ;  /* 0x00019200ff147b82 */ /* 0x000ea20000000800 */
[-CC-:B----4-:R-:W-:Y:S02]  /*4a60*/  SHF.R.U64 R15, R13, R11.reuse, R0.reuse ;  /* 0x0000000b0d0f7219 */ /* 0x190fe40000001200 */
[----:B------:R-:W-:-:S03]  /*4a70*/  SHF.R.U32.HI R5, RZ, R11, R0 ;  /* 0x0000000bff057219 */ /* 0x000fc60000011600 */
[----:B------:R-:W-:Y:S02]  /*4a80*/  IMAD.MOV.U32 R4, RZ, RZ, R15 ;  /* 0x000000ffff047224 */ /* 0x000fe400078e000f */
[----:B------:R-:W4:Y:S01]  /*4a90*/  LDC R26, c[0x0][0x638] ;  /* 0x00018e00ff1a7b82 */ /* 0x000f220000000800 */
[----:B0-----:R-:W-:-:S07]  /*4aa0*/  IMAD R22, R9, R7, R12 ;  /* 0x0000000709167224 */ /* 0x001fce00078e020c */
[----:B------:R-:W0:Y:S08]  /*4ab0*/  LDC R27, c[0x0][0x610] ;  /* 0x00018400ff1b7b82 */ /* 0x000e300000000800 */
[----:B------:R-:W0:Y:S01]  /*4ac0*/  LDC R28, c[0x0][0x600] ;  /* 0x00018000ff1c7b82 */ /* 0x000e220000000800 */
[----:B-123--:R-:W-:Y:S05]  /*4ad0*/  @!P0 BRA `(.L_x_97) ;  /* 0x0000000000288947 */ /* 0x00efea0003800000 */
[----:B------:R-:W1:Y:S02]  /*4ae0*/  LDC R0, c[0x0][0x64c] ;  /* 0x00019300ff007b82 */ /* 0x000e640000000800 */
[----:B-1----:R-:W-:-:S05]  /*4af0*/  IADD3 R3, P0, R15, R0, RZ ;  /* 0x000000000f037210 */ /* 0x002fca0007f1e0ff */
        /* <DEDUP_REMOVED lines=8> */
.L_x_97:
[----:B------:R-:W-:Y:S01]  /*4b80*/  ISETP.NE.AND P0, PT, R2, 0x1, PT ;  /* 0x000000010200780c */ /* 0x000fe20003f05270 */
[----:B------:R-:W-:Y:S01]  /*4b90*/  IMAD.MOV R14, RZ, RZ, -R14 ;  /* 0x000000ffff0e7224 */ /* 0x000fe200078e0a0e */
[----:B------:R-:W-:Y:S02]  /*4ba0*/  SHF.R.U64 R0, R4, R20, R5 ;  /* 0x0000001404007219 */ /* 0x000fe40000001205 */
[----:B------:R-:W-:Y:S02]  /*4bb0*/  LOP3.LUT R3, R13, R68, RZ, 0xc0, !PT ;  /* 0x000000440d037212 */ /* 0x000fe400078ec0ff */
[----:B------:R-:W-:Y:S01]  /*4bc0*/  LOP3.LUT R5, R10, R67, RZ, 0xc0, !PT ;  /* 0x000000430a057212 */ /* 0x000fe200078ec0ff */
[----:B------:R-:W-:Y:S02]  /*4bd0*/  IMAD.MOV R4, RZ, RZ, -R0 ;  /* 0x000000ffff047224 */ /* 0x000fe400078e0a00 */
[----:B------:R-:W-:Y:S02]  /*4be0*/  IMAD R3, R64, R0, R3 ;  /* 0x0000000040037224 */ /* 0x000fe400078e0203 */
[----:B----4-:R-:W-:-:S02]  /*4bf0*/  IMAD R0, R4, R26, R15 ;  /* 0x0000001a04007224 */ /* 0x010fc400078e020f */
[----:B------:R-:W-:Y:S02]  /*4c00*/  @P0 IMAD R22, R21, R14, R18 ;  /* 0x0000000e15160224 */ /* 0x000fe400078e0212 */
[----:B------:R-:W-:Y:S02]  /*4c10*/  IMAD.MOV.U32 R4, RZ, RZ, 0x1 ;  /* 0x00000001ff047424 */ /* 0x000fe400078e00ff */
[----:B0-----:R-:W-:Y:S02]  /*4c20*/  IMAD R22, R3, R27, R22 ;  /* 0x0000001b03167224 */ /* 0x001fe400078e0216 */
[----:B------:R-:W-:Y:S01]  /*4c30*/  IMAD R3, R0, R28, R5 ;  /* 0x0000001c00037224 */ /* 0x000fe200078e0205 */
[----:B------:R-:W-:-:S04]  /*4c40*/  PRMT R0, R4, 0x7610, R0 ;  /* 0x0000761004007816 */ /* 0x000fc80000000000 */
[----:B------:R-:W-:Y:S02]  /*4c50*/  SEL R18, R3, R22, !P0 ;  /* 0x0000001603127207 */ /* 0x000fe40004000000 */
[----:B------:R-:W-:-:S07]  /*4c60*/  SEL R22, R22, R3, !P0 ;  /* 0x0000000316167207 */ /* 0x000fce0004000000 */
.L_x_95:
[----:B------:R-:W-:Y:S01]  /*4c70*/  LOP3.LUT P0, RZ, R0, 0xff, RZ, 0xc0, !PT ;  /* 0x000000ff00ff7812 */ /* 0x000fe2000780c0ff */
[----:B------:R-:W-:Y:S01]  /*4c80*/  UIMAD.WIDE.U32 UR4, UR38, -0x55555555, URZ ;  /* 0xaaaaaaab260478a5 */ /* 0x000fe2000f8e003f */
[----:B------:R-:W-:-:S03]  /*4c90*/  LOP3.LUT R73, R73, 0x1, RZ, 0x3c, !PT ;  /* 0x0000000149497812 */ /* 0x000fc600078e3cff */
[----:B------:R-:W-:-:S04]  /*4ca0*/  USHF.R.U32.HI UR4, URZ, 0x2, UR5 ;  /* 0x000000023f047899 */ /* 0x000fc80008011605 */
[----:B------:R-:W-:-:S04]  /*4cb0*/  UIMAD UR38, UR4, -0x6, UR38 ;  /* 0xfffffffa042678a4 */ /* 0x000fc8000f8e0226 */
[----:B------:R-:W-:Y:S08]  /*4cc0*/  @P0 BRA `(.L_x_98) ;  /* 0xffffffc800440947 */ /* 0x000ff0000383ffff */
[----:B------:R-:W-:Y:S05]  /*4cd0*/  EXIT ;  /* 0x000000000000794d */ /* 0x000fea0003800000 */
.L_x_13:
[----:B------:R-:W-:-:S08]  /*4ce0*/  ISETP.NE.AND P0, PT, R14, RZ, PT ;  /* 0x000000ff0e00720c */ /* 0x000fd00003f05270 */
[----:B0-----:R-:W0:-:S00]  /*4cf0*/  USETMAXREG.DEALLOC.CTAPOOL 0x28 ;  /* 0x00000028000079c8 */ /* 0x001e0000080e0500 */
[----:B------:R-:W-:Y:S05]  /*4d00*/  @P0 EXIT ;  /* 0x000000000000094d */ /* 0x000fea0003800000 */
[----:B0-----:R-:W-:Y:S01]  /*4d10*/  LOP3.LUT P0, RZ, R3, 0xff, RZ, 0xc0, !PT ;  /* 0x000000ff03ff7812 */ /* 0x001fe2000780c0ff */
[----:B------:R-:W-:Y:S02]  /*4d20*/  IMAD.MOV.U32 R3, RZ, RZ, 0x1 ;  /* 0x00000001ff037424 */ /* 0x000fe400078e00ff */
[----:B------:R-:W-:-:S10]  /*4d30*/  IMAD.MOV.U32 R8, RZ, RZ, RZ ;  /* 0x000000ffff087224 */ /* 0x000fd400078e00ff */
[----:B------:R-:W-:Y:S05]  /*4d40*/  @!P0 BRA `(.L_x_99) ;  /* 0x0000000c00348947 */ /* 0x000fea0003800000 */
[----:B------:R-:W-:Y:S01]  /*4d50*/  LOP3.LUT P0, RZ, R4, 0x1f, RZ, 0xc0, !PT ;  /* 0x0000001f04ff7812 */ /* 0x000fe2000780c0ff */
[----:B------:R-:W-:Y:S01]  /*4d60*/  ULDC UR5, c[0x0][0x658] ;  /* 0x0001960000057ab9 */ /* 0x000fe20000000800 */
[----:B------:R-:W-:Y:S01]  /*4d70*/  UMOV UR6, 0xffffffff ;  /* 0xffffffff00067882 */ /* 0x000fe20000000000 */
[----:B------:R-:W-:Y:S01]  /*4d80*/  BSSY B0, `(.L_x_99) ;  /* 0x00000c9000007945 */ /* 0x000fe20003800000 */
[----:B------:R-:W-:Y:S01]  /*4d90*/  USHF.L.U32 UR6, UR6, UR5, URZ ;  /* 0x0000000506067299 */ /* 0x000fe2000800063f */
[C---:B------:R-:W-:Y:S01]  /*4da0*/  ISETP.NE.AND P2, PT, R5.reuse, RZ, PT ;  /* 0x000000ff0500720c */ /* 0x040fe20003f45270 */
[----:B------:R-:W-:Y:S01]  /*4db0*/  UMOV UR7, 0x1 ;  /* 0x0000000100077882 */ /* 0x000fe20000000000 */
[----:B------:R-:W-:Y:S01]  /*4dc0*/  ISETP.NE.OR P0, PT, R5, RZ, !P0 ;  /* 0x000000ff0500720c */ /* 0x000fe20004705670 */
[----:B------:R-:W-:Y:S01]  /*4dd0*/  IMAD.MOV.U32 R10, RZ, RZ, 0x1 ;  /* 0x00000001ff0a7424 */ /* 0x000fe200078e00ff */
[----:B------:R-:W-:Y:S01]  /*4de0*/  LOP3.LUT R9, R23, 0x2, RZ, 0xfc, !PT ;  /* 0x0000000217097812 */ /* 0x000fe200078efcff */
[----:B------:R-:W-:Y:S01]  /*4df0*/  IMAD.MOV.U32 R3, RZ, RZ, 0x1 ;  /* 0x00000001ff037424 */ /* 0x000fe200078e00ff */
[----:B------:R-:W-:Y:S01]  /*4e00*/  ULDC UR4, c[0x0][0x600] ;  /* 0x0001800000047ab9 */ /* 0x000fe20000000800 */
[----:B------:R-:W-:Y:S01]  /*4e10*/  IMAD.MOV.U32 R8, RZ, RZ, RZ ;  /* 0x000000ffff087224 */ /* 0x000fe200078e00ff */
[----:B------:R-:W-:-:S02]  /*4e20*/  USHF.L.U32 UR13, UR7, UR5, URZ ;  /* 0x00000005070d7299 */ /* 0x000fc4000800063f */
[----:B------:R-:W-:Y:S02]  /*4e30*/  UIADD3 UR21, UR40, 0x1, URZ ;  /* 0x0000000128157890 */ /* 0x000fe4000fffe03f */
[----:B------:R-:W-:Y:S02]  /*4e40*/  UIADD3 UR4, UR4, -0x1, URZ ;  /* 0xffffffff04047890 */ /* 0x000fe4000fffe03f */
[----:B------:R-:W-:Y:S01]  /*4e50*/  ULOP3.LUT UR5, URZ, UR6, URZ, 0x33, !UPT ;  /* 0x000000063f057292 */ /* 0x000fe2000f8e333f */
[----:B------:R-:W-:-:S11]  /*4e60*/  ULDC.64 UR22, c[0x0][0x198] ;  /* 0x0000660000167ab9 */ /* 0x000fd60000000a00 */
.L_x_111:
[----:B------:R-:W-:-:S03]  /*4e70*/  UMOV UR6, 0xffffffff ;  /* 0xffffffff00067882 */ /* 0x000fc60000000000 */
[----:B------:R-:W-:Y:S05]  /*4e80*/  BRA.DIV UR6, `(.L_x_100) ;  /* 0x0000001206487947 */ /* 0x000fea000b800000 */
[----:B------:R-:W-:-:S13]  /*4e90*/  ELECT P6, URZ, PT ;  /* 0x00000000003f782f */ /* 0x000fda00038c0000 */
.L_x_126:
[----:B------:R-:W0:Y:S01]  /*4ea0*/  LDC R4, c[0x0][0x28c] ;  /* 0x0000a300ff047b82 */ /* 0x000e220000000800 */
[----:B------:R-:W-:Y:S01]  /*4eb0*/  BSSY B1, `(.L_x_101) ;  /* 0x0000041000017945 */ /* 0x000fe20003800000 */
[----:B0-----:R-:W-:-:S13]  /*4ec0*/  ISETP.LT.OR P6, PT, R4, 0x1, !P6 ;  /* 0x000000010400780c */ /* 0x001fda00077c1670 */
[----:B------:R-:W-:Y:S05]  /*4ed0*/  @P6 BRA `(.L_x_102) ;  /* 0x0000000000f86947 */ /* 0x000fea0003800000 */
[----:B------:R-:W-:Y:S02]  /*4ee0*/  IMAD.SHL.U32 R22, R22, 0x40, RZ ;  /* 0x0000004016167824 */ /* 0x000fe400078e00ff */
[----:B------:R-:W-:Y:S02]  /*4ef0*/  IMAD.SHL.U32 R18, R18, 0x40, RZ ;  /* 0x0000004012127824 */ /* 0x000fe400078e00ff */
[----:B------:R-:W-:Y:S02]  /*4f00*/  IMAD.MOV.U32 R13, RZ, RZ, RZ ;  /* 0x000000ffff0d7224 */ /* 0x000fe400078e00ff */
[----:B------:R-:W-:Y:S02]  /*4f10*/  IMAD.U32 R14, RZ, RZ, UR21 ;  /* 0x00000015ff0e7e24 */ /* 0x000fe4000f8e00ff */
[----:B------:R-:W-:Y:S02]  /*4f20*/  IMAD.MOV.U32 R4, RZ, RZ, R3 ;  /* 0x000000ffff047224 */ /* 0x000fe400078e0003 */
[----:B------:R-:W-:-:S07]  /*4f30*/  IMAD.MOV.U32 R5, RZ, RZ, R8 ;  /* 0x000000ffff057224 */ /* 0x000fce00078e0008 */
.L_x_106:
[----:B------:R-:W0:Y:S01]  /*4f40*/  S2R R7, SR_CgaCtaId ;  /* 0x0000000000077919 */ /* 0x000e220000008800 */
[----:B------:R-:W-:-:S04]  /*4f50*/  MOV R6, 0x400 ;  /* 0x0000040000067802 */ /* 0x000fc80000000f00 */
[----:B0-----:R-:W-:Y:S02]  /*4f60*/  LEA R12, R7, R6, 0x18 ;  /* 0x00000006070c7211 */ /* 0x001fe400078ec0ff */
[----:B------:R-:W-:Y:S01]  /*4f70*/  SHF.L.U32 R6, R4, 0x1f, RZ ;  /* 0x0000001f04067819 */ /* 0x000fe200000006ff */
[----:B------:R-:W0:Y:S02]  /*4f80*/  @!P2 LDC R7, c[0x0][0x500] ;  /* 0x00014000ff07ab82 */ /* 0x000e240000000800 */
[----:B------:R-:W-:-:S04]  /*4f90*/  IMAD R11, R5, 0x8, R12 ;  /* 0x00000008050b7824 */ /* 0x000fc800078e020c */
[----:B------:R-:W1:Y:S02]  /*4fa0*/  SYNCS.PHASECHK.TRANS64.TRYWAIT P1, [R11+URZ+0x30], R6 ;  /* 0x000030060b0075a7 */ /* 0x000e64000802017f */
[----:B-1----:R-:W-:Y:S05]  /*4fb0*/  @!P1 BRA `(.L_x_103) ;  /* 0x00000010001c9947 */ /* 0x002fea0003800000 */
.L_x_127:
[----:B-1----:R-:W-:Y:S01]  /*4fc0*/  PRMT R6, R9, 0x9910, RZ ;  /* 0x0000991009067816 */ /* 0x002fe200000000ff */
[----:B0-----:R0:W-:Y:S03]  /*4fd0*/  @!P2 SYNCS.ARRIVE.TRANS64 RZ, [R11+URZ], R7 ;  /* 0x000000070bffa9a7 */ /* 0x0011e6000800003f */
[----:B------:R-:W-:-:S13]  /*4fe0*/  ISETP.NE.AND P1, PT, R6, 0x2, PT ;  /* 0x000000020600780c */ /* 0x000fda0003f25270 */
[----:B0-----:R-:W-:Y:S05]  /*4ff0*/  @P1 BRA `(.L_x_104) ;  /* 0x0000000000041947 */ /* 0x001fea0003800000 */
[----:B------:R-:W-:Y:S01]  /*5000*/  BPT.TRAP 0x1 ;  /* 0x000000040000795c */ /* 0x000fe20000300000 */
.L_x_104:
[----:B------:R-:W-:Y:S05]  /*5010*/  @P0 BRA `(.L_x_105) ;  /* 0x0000000000040947 */ /* 0x000fea0003800000 */
[----:B------:R-:W-:Y:S01]  /*5020*/  BPT.TRAP 0x1 ;  /* 0x000000040000795c */ /* 0x000fe20000300000 */
.L_x_105:
[----:B------:R-:W-:Y:S01]  /*5030*/  IMAD R12, R5, 0x4000, R12 ;  /* 0x00004000050c7824 */ /* 0x000fe200078e020c */
[----:B------:R-:W-:Y:S01]  /*5040*/  R2UR UR34, R13 ;  /* 0x000000000d2272ca */ /* 0x000fe200000e0000 */
[----:B------:R-:W-:Y:S01]  /*5050*/  VIADD R14, R14, 0xffffffff ;  /* 0xffffffff0e0e7836 */ /* 0x000fe20000000000 */
[----:B------:R-:W-:Y:S01]  /*5060*/  R2UR UR33, R11 ;  /* 0x000000000b2172ca */ /* 0x000fe200000e0000 */
[----:B------:R-:W-:Y:S01]  /*5070*/  UIADD3 UR6, UP0, UR22, 0xf0, URZ ;  /* 0x000000f016067890 */ /* 0x000fe2000ff1e03f */
[----:B------:R-:W-:Y:S01]  /*5080*/  R2UR UR8, R12 ;  /* 0x000000000c0872ca */ /* 0x000fe200000e0000 */
[----:B------:R-:W-:Y:S01]  /*5090*/  UIADD3 UR30, UP1, UR22, 0x1f0, URZ ;  /* 0x000001f0161e7890 */ /* 0x000fe2000ff3e03f */
[----:B------:R-:W-:Y:S01]  /*50a0*/  R2UR UR35, R22 ;  /* 0x00000000162372ca */ /* 0x000fe200000e0000 */
[----:B------:R-:W-:Y:S01]  /*50b0*/  UIADD3.X UR7, URZ, UR23, URZ, UP0, !UPT ;  /* 0x000000173f077290 */ /* 0x000fe200087fe43f */
[----:B------:R-:W-:Y:S01]  /*50c0*/  R2UR UR36, R19 ;  /* 0x00000000132472ca */ /* 0x000fe200000e0000 */
[----:B------:R-:W-:Y:S01]  /*50d0*/  UIADD3.X UR31, URZ, UR23, URZ, UP1, !UPT ;  /* 0x000000173f1f7290 */ /* 0x000fe20008ffe43f */
[----:B------:R-:W-:Y:S01]  /*50e0*/  R2UR UR19, R18 ;  /* 0x00000000121372ca */ /* 0x000fe200000e0000 */
[----:B------:R-:W-:Y:S01]  /*50f0*/  VIADD R5, R5, 0x1 ;  /* 0x0000000105057836 */ /* 0x000fe20000000000 */
[----:B------:R-:W-:Y:S01]  /*5100*/  ISETP.GT.AND P3, PT, R14, 0x1, PT ;  /* 0x000000010e00780c */ /* 0x000fe20003f64270 */
[----:B------:R-:W-:Y:S01]  /*5110*/  UIADD3 UR26, UR34, 0x40, URZ ;  /* 0x00000040221a7890 */ /* 0x000fe2000fffe03f */
[----:B------:R-:W-:Y:S01]  /*5120*/  VIADD R13, R13, 0x80 ;  /* 0x000000800d0d7836 */ /* 0x000fe20000000000 */
[----:B------:R-:W-:Y:S01]  /*5130*/  UMOV UR14, 0x0 ;  /* 0x00000000000e7882 */ /* 0x000fe20000000000 */
[----:B------:R-:W-:Y:S01]  /*5140*/  UMOV UR15, 0x10000000 ;  /* 0x10000000000f7882 */ /* 0x000fe20000000000 */
[----:B------:R-:W-:Y:S01]  /*5150*/  UIADD3 UR32, UR8, 0x180, URZ ;  /* 0x0000018008207890 */ /* 0x000fe2000fffe03f */
[----:B------:R-:W-:Y:S01]  /*5160*/  ISETP.NE.AND P1, PT, R5, 0x6, PT ;  /* 0x000000060500780c */ /* 0x000fe20003f25270 */
[----:B------:R-:W-:-:S02]  /*5170*/  UIADD3 UR24, UR8, 0x2180, URZ ;  /* 0x0000218008187890 */ /* 0x000fc4000fffe03f */
[----:B------:R-:W-:Y:S01]  /*5180*/  UIADD3 UR16, UR8, 0x18180, URZ ;  /* 0x0001818008107890 */ /* 0x000fe2000fffe03f */
[----:B------:R-:W-:Y:S01]  /*5190*/  SEL R7, RZ, 0x1, P1 ;  /* 0x00000001ff077807 */ /* 0x000fe20000800000 */
[----:B------:R-:W-:Y:S01]  /*51a0*/  UIADD3 UR8, UR8, 0x1a180, URZ ;  /* 0x0001a18008087890 */ /* 0x000fe2000fffe03f */
[----:B------:R-:W-:Y:S01]  /*51b0*/  SEL R5, R5, RZ, P1 ;  /* 0x000000ff05057207 */ /* 0x000fe20000800000 */
[----:B------:R-:W-:Y:S01]  /*51c0*/  UMOV UR25, UR33 ;  /* 0x0000002100197c82 */ /* 0x000fe20008000000 */
[----:B------:R-:W-:Y:S01]  /*51d0*/  UMOV UR27, UR35 ;  /* 0x00000023001b7c82 */ /* 0x000fe20008000000 */
[----:B------:R-:W-:Y:S01]  /*51e0*/  UMOV UR28, UR36 ;  /* 0x00000024001c7c82 */ /* 0x000fe20008000000 */
[----:B------:R-:W-:Y:S01]  /*51f0*/  UMOV UR17, UR33 ;  /* 0x0000002100117c82 */ /* 0x000fe20008000000 */
[----:B------:R-:W-:Y:S01]  /*5200*/  UMOV UR18, UR34 ;  /* 0x0000002200127c82 */ /* 0x000fe20008000000 */
[----:B------:R-:W-:Y:S01]  /*5210*/  UMOV UR20, UR36 ;  /* 0x0000002400147c82 */ /* 0x000fe20008000000 */
[----:B------:R0:W-:Y:S01]  /*5220*/  UTMALDG.3D [UR32], [UR6], desc[UR14] ;  /* 0x00000e20060075b4 */ /* 0x0001e20008011000 */
[----:B------:R-:W-:Y:S01]  /*5230*/  UMOV UR9, UR33 ;  /* 0x0000002100097c82 */ /* 0x000fe20008000000 */
[----:B------:R-:W-:Y:S01]  /*5240*/  UMOV UR11, UR19 ;  /* 0x00000013000b7c82 */ /* 0x000fe20008000000 */
[----:B------:R-:W-:Y:S01]  /*5250*/  UMOV UR12, UR36 ;  /* 0x00000024000c7c82 */ /* 0x000fe20008000000 */
[----:B------:R-:W-:Y:S01]  /*5260*/  UMOV UR10, UR26 ;  /* 0x0000001a000a7c82 */ /* 0x000fe20008000000 */
[----:B------:R-:W-:Y:S01]  /*5270*/  LOP3.LUT R4, R4, R7, RZ, 0x3c, !PT ;  /* 0x0000000704047212 */ /* 0x000fe200078e3cff */
[----:B------:R0:W-:Y:S01]  /*5280*/  UTMALDG.3D [UR24], [UR6], desc[UR14] ;  /* 0x00000e18060075b4 */ /* 0x0001e20008011000 */
[----:B------:R0:W-:Y:S01]  /*5290*/  UTMALDG.3D [UR16], [UR30], desc[UR14] ;  /* 0x00000e101e0075b4 */ /* 0x0001e20008011000 */
[----:B------:R0:W-:Y:S02]  /*52a0*/  UTMALDG.3D [UR8], [UR30], desc[UR14] ;  /* 0x00000e081e0075b4 */ /* 0x0001e40008011000 */
[----:B0-----:R-:W-:Y:S05]  /*52b0*/  @P3 BRA `(.L_x_106) ;  /* 0xfffffffc00203947 */ /* 0x001fea000383ffff */
.L_x_102:
[----:B------:R-:W-:Y:S05]  /*52c0*/  BSYNC B1 ;  /* 0x0000000000017941 */ /* 0x000fea0003800000 */
.L_x_101:
[----:B------:R-:W2:Y:S01]  /*52d0*/  LDL.64 R20, [R1] ;  /* 0x0000000001147983 */ /* 0x000ea20000100a00 */
[----:B------:R-:W-:Y:S01]  /*52e0*/  LOP3.LUT P4, RZ, R10, 0xff, RZ, 0xc0, !PT ;  /* 0x000000ff0aff7812 */ /* 0x000fe2000788c0ff */
[----:B------:R-:W-:Y:S01]  /*52f0*/  VIADD R7, R8, UR40 ;  /* 0x0000002808077c36 */ /* 0x000fe20008000000 */
[----:B------:R-:W-:Y:S01]  /*5300*/  ULDC.64 UR6, c[0x0][0x650] ;  /* 0x0001940000067ab9 */ /* 0x000fe20000000a00 */
[----:B------:R-:W-:Y:S01]  /*5310*/  IMAD.U32 R8, RZ, RZ, UR40 ;  /* 0x00000028ff087e24 */ /* 0x000fe2000f8e00ff */
[----:B------:R-:W-:Y:S01]  /*5320*/  UISETP.GE.U32.AND UP0, UPT, UR40, 0x6, UPT ;  /* 0x000000062800788c */ /* 0x000fe2000bf06070 */
[----:B------:R-:W-:Y:S01]  /*5330*/  BSSY B1, `(.L_x_107) ;  /* 0x000006b000017945 */ /* 0x000fe20003800000 */
[----:B------:R-:W-:Y:S01]  /*5340*/  ISETP.GT.U32.AND P1, PT, R7, 0x5, PT ;  /* 0x000000050700780c */ /* 0x000fe20003f24070 */
[----:B------:R-:W-:Y:S01]  /*5350*/  IMAD.MOV.U32 R22, RZ, RZ, -0x1 ;  /* 0xffffffffff167424 */ /* 0x000fe200078e00ff */
[----:B------:R-:W-:Y:S01]  /*5360*/  PRMT R10, RZ, 0x7610, R10 ;  /* 0x00007610ff0a7816 */ /* 0x000fe2000000000a */
[----:B------:R-:W-:Y:S01]  /*5370*/  IMAD.MOV.U32 R18, RZ, RZ, -0x1 ;  /* 0xffffffffff127424 */ /* 0x000fe200078e00ff */
[----:B------:R-:W-:Y:S01]  /*5380*/  ISETP.LT.U32.AND P1, PT, R8, 0x6, P1 ;  /* 0x000000060800780c */ /* 0x000fe20000f21070 */
[----:B------:R-:W-:Y:S01]  /*5390*/  IMAD.MOV.U32 R19, RZ, RZ, -0x1 ;  /* 0xffffffffff137424 */ /* 0x000fe200078e00ff */
[----:B------:R-:W-:Y:S01]  /*53a0*/  PLOP3.LUT P3, PT, PT, PT, UP0, 0x80, 0x0 ;  /* 0x000000000000781c */ /* 0x000fe20003f6f008 */
[----:B------:R-:W0:Y:S01]  /*53b0*/  @P4 S2R R5, SR_CgaCtaId ;  /* 0x0000000000054919 */ /* 0x000e220000008800 */
[----:B------:R-:W-:-:S04]  /*53c0*/  @P4 MOV R4, 0x400 ;  /* 0x0000040000044802 */ /* 0x000fc80000000f00 */
[----:B0-----:R-:W-:Y:S01]  /*53d0*/  @P4 LEA R6, R5, R4, 0x18 ;  /* 0x0000000405064211 */ /* 0x001fe200078ec0ff */
[----:B------:R-:W-:Y:S01]  /*53e0*/  IMAD.WIDE.U32 R4, R7, -0x55555555, RZ ;  /* 0xaaaaaaab07047825 */ /* 0x000fe200078e00ff */
[----:B------:R-:W-:Y:S02]  /*53f0*/  SEL R4, RZ, 0x1, !P1 ;  /* 0x00000001ff047807 */ /* 0x000fe40004800000 */
[----:B------:R0:W-:Y:S02]  /*5400*/  @P4 SYNCS.ARRIVE.TRANS64.A1T0 RZ, [R6+URZ+0x98], RZ ;  /* 0x000098ff06ff49a7 */ /* 0x0001e4000810003f */
[----:B------:R-:W-:Y:S02]  /*5410*/  LOP3.LUT R3, R3, R4, RZ, 0x3c, !PT ;  /* 0x0000000403037212 */ /* 0x000fe400078e3cff */
[----:B------:R-:W-:Y:S02]  /*5420*/  PRMT R4, RZ, 0x7610, R4 ;  /* 0x00007610ff047816 */ /* 0x000fe40000000004 */
[----:B0-----:R-:W-:-:S04]  /*5430*/  SHF.R.U32.HI R6, RZ, 0x2, R5 ;  /* 0x00000002ff067819 */ /* 0x001fc80000011605 */
[----:B------:R-:W-:Y:S01]  /*5440*/  @P3 LOP3.LUT R3, R3, 0x1, R6, 0x78, !PT ;  /* 0x0000000103033812 */ /* 0x000fe200078e7806 */
[----:B------:R-:W-:Y:S01]  /*5450*/  IMAD R8, R6, -0x6, R7 ;  /* 0xfffffffa06087824 */ /* 0x000fe200078e0207 */
[----:B--2---:R-:W-:-:S04]  /*5460*/  IADD3 R16, P4, R16, R20, RZ ;  /* 0x0000001410107210 */ /* 0x004fc80007f9e0ff */
[----:B------:R-:W-:Y:S01]  /*5470*/  ISETP.GE.U32.AND P1, PT, R16, UR6, PT ;  /* 0x0000000610007c0c */ /* 0x000fe2000bf26070 */
[----:B------:R-:W-:-:S05]  /*5480*/  IMAD.X R17, R17, 0x1, R0, P4 ;  /* 0x0000000111117824 */ /* 0x000fca00020e0600 */
[----:B------:R-:W-:-:S13]  /*5490*/  ISETP.GE.U32.AND.EX P1, PT, R17, UR7, PT, P1 ;  /* 0x0000000711007c0c */ /* 0x000fda000bf26110 */
[----:B------:R-:W-:Y:S05]  /*54a0*/  @P1 BRA `(.L_x_108) ;  /* 0x00000004004c1947 */ /* 0x000fea0003800000 */
[----:B------:R-:W0:Y:S01]  /*54b0*/  S2R R12, SR_CTAID.X ;  /* 0x00000000000c7919 */ /* 0x000e220000002500 */
[----:B------:R-:W-:Y:S01]  /*54c0*/  ULDC.64 UR6, c[0x0][0x628] ;  /* 0x00018a0000067ab9 */ /* 0x000fe20000000a00 */
[----:B------:R-:W1:Y:S01]  /*54d0*/  LDC R13, c[0x0][0x144] ;  /* 0x00005100ff0d7b82 */ /* 0x000e620000000800 */
[----:B------:R-:W-:Y:S01]  /*54e0*/  ISETP.NE.U32.AND P1, PT, RZ, UR6, PT ;  /* 0x00000006ff007c0c */ /* 0x000fe2000bf25070 */
[----:B------:R-:W2:Y:S01]  /*54f0*/  S2R R11, SR_CTAID.Y ;  /* 0x00000000000b7919 */ /* 0x000ea20000002600 */
[----:B------:R-:W-:Y:S01]  /*5500*/  ULDC UR8, c[0x0][0x150] ;  /* 0x0000540000087ab9 */ /* 0x000fe20000000800 */
[----:B------:R-:W-:Y:S01]  /*5510*/  ULDC UR9, c[0x0][0x630] ;  /* 0x00018c0000097ab9 */ /* 0x000fe20000000800 */
[----:B------:R-:W-:Y:S01]  /*5520*/  ISETP.NE.AND.EX P1, PT, RZ, UR7, PT, P1 ;  /* 0x00000007ff007c0c */ /* 0x000fe2000bf25310 */
[----:B------:R-:W-:Y:S01]  /*5530*/  IMAD.MOV.U32 R4, RZ, RZ, R16 ;  /* 0x000000ffff047224 */ /* 0x000fe200078e0010 */
[----:B0-----:R-:W-:-:S05]  /*5540*/  I2FP.F32.U32 R5, R12 ;  /* 0x0000000c00057245 */ /* 0x001fca0000201000 */
[----:B------:R-:W-:Y:S01]  /*5550*/  FMUL R14, R5, UR8 ;  /* 0x00000008050e7c20 */ /* 0x000fe20008400000 */
[----:B------:R-:W-:-:S05]  /*5560*/  IMAD.MOV.U32 R5, RZ, RZ, R17 ;  /* 0x000000ffff057224 */ /* 0x000fca00078e0011 */
[----:B--2---:R-:W-:Y:S05]  /*5570*/  @!P1 BRA `(.L_x_109) ;  /* 0x0000000000289947 */ /* 0x004fea0003800000 */
[----:B------:R-:W-:Y:S02]  /*5580*/  ULDC UR8, c[0x0][0x634] ;  /* 0x00018d0000087ab9 */ /* 0x000fe40000000800 */
[----:B------:R-:W-:-:S05]  /*5590*/  IADD3 R5, P1, R16, UR8, RZ ;  /* 0x0000000810057c10 */ /* 0x000fca000ff3e0ff */
[----:B------:R-:W-:-:S04]  /*55a0*/  IMAD.X R15, RZ, RZ, R17, P1 ;  /* 0x000000ffff0f7224 */ /* 0x000fc800008e0611 */
[----:B------:R-:W-:-:S04]  /*55b0*/  IMAD.WIDE.U32 R6, R15, UR6, RZ ;  /* 0x000000060f067c25 */ /* 0x000fc8000f8e00ff */
[----:B------:R-:W-:-:S04]  /*55c0*/  IMAD.WIDE.U32 R6, P1, R5, UR7, R6 ;  /* 0x0000000705067c25 */ /* 0x000fc8000f820006 */
[----:B------:R-:W-:-:S04]  /*55d0*/  IMAD.WIDE.U32 R4, R5, UR6, RZ ;  /* 0x0000000605047c25 */ /* 0x000fc8000f8e00ff */
[----:B------:R-:W-:Y:S01]  /*55e0*/  IMAD.MOV.U32 R4, RZ, RZ, R7 ;  /* 0x000000ffff047224 */ /* 0x000fe200078e0007 */
[----:B------:R-:W-:Y:S01]  /*55f0*/  IADD3 RZ, P3, R5, R6, RZ ;  /* 0x0000000605ff7210 */ /* 0x000fe20007f7e0ff */
[----:B------:R-:W-:-:S04]  /*5600*/  IMAD.X R5, RZ, RZ, RZ, P1 ;  /* 0x000000ffff057224 */ /* 0x000fc800008e06ff */
[----:B------:R-:W-:-:S08]  /*5610*/  IMAD.WIDE.U32.X R4, R15, UR7, R4, P3 ;  /* 0x000000070f047c25 */ /* 0x000fd000098e0404 */
.L_x_109:
[--C-:B------:R-:W-:Y:S01]  /*5620*/  SHF.R.U64 R19, R4, UR9, R5.reuse ;  /* 0x0000000904137c19 */ /* 0x100fe20008001205 */
[----:B------:R-:W0:Y:S01]  /*5630*/  F2I.U32.TRUNC.NTZ R14, R14 ;  /* 0x0000000e000e7305 */ /* 0x000e22000020f000 */
[----:B------:R-:W-:Y:S01]  /*5640*/  SHF.R.U32.HI R4, RZ, UR9, R5 ;  /* 0x00000009ff047c19 */ /* 0x000fe20008011605 */
[----:B------:R-:W-:Y:S01]  /*5650*/  ULDC.64 UR6, c[0x0][0x620] ;  /* 0x0001880000067ab9 */ /* 0x000fe20000000a00 */
[----:B------:R-:W-:Y:S01]  /*5660*/  IADD3 R7, P1, RZ, -R19, RZ ;  /* 0x80000013ff077210 */ /* 0x000fe20007f3e0ff */
[----:B------:R-:W-:Y:S01]  /*5670*/  ULDC.64 UR8, c[0x0][0x640] ;  /* 0x0001900000087ab9 */ /* 0x000fe20000000a00 */
[----:B------:R-:W2:Y:S03]  /*5680*/  LDC R18, c[0x0][0x148] ;  /* 0x00005200ff127b82 */ /* 0x000ea60000000800 */
[----:B------:R-:W-:Y:S01]  /*5690*/  IMAD.X R4, RZ, RZ, ~R4, P1 ;  /* 0x000000ffff047224 */ /* 0x000fe200008e0e04 */
[----:B------:R-:W-:-:S03]  /*56a0*/  ISETP.NE.U32.AND P1, PT, RZ, UR8, PT ;  /* 0x00000008ff007c0c */ /* 0x000fc6000bf25070 */
[----:B------:R-:W-:Y:S01]  /*56b0*/  IMAD R6, R4, UR6, RZ ;  /* 0x0000000604067c24 */ /* 0x000fe2000f8e02ff */
[----:B------:R-:W-:Y:S01]  /*56c0*/  ISETP.NE.AND.EX P1, PT, RZ, UR9, PT, P1 ;  /* 0x00000009ff007c0c */ /* 0x000fe2000bf25310 */
[----:B------:R-:W-:Y:S01]  /*56d0*/  IMAD.WIDE.U32 R4, R7, UR6, R16 ;  /* 0x0000000607047c25 */ /* 0x000fe2000f8e0010 */
[----:B------:R-:W-:-:S03]  /*56e0*/  ULDC UR6, c[0x0][0x618] ;  /* 0x0001860000067ab9 */ /* 0x000fc60000000800 */
[----:B------:R-:W-:Y:S01]  /*56f0*/  IMAD R7, R7, UR7, R6 ;  /* 0x0000000707077c24 */ /* 0x000fe2000f8e0206 */
[----:B------:R-:W-:Y:S01]  /*5700*/  ULDC UR7, c[0x0][0x154] ;  /* 0x0000550000077ab9 */ /* 0x000fe20000000800 */
[----:B0-----:R-:W-:Y:S02]  /*5710*/  IMAD.MOV R6, RZ, RZ, -R14 ;  /* 0x000000ffff067224 */ /* 0x001fe400078e0a0e */
[----:B------:R-:W-:Y:S02]  /*5720*/  IMAD.IADD R5, R5, 0x1, R7 ;  /* 0x0000000105057824 */ /* 0x000fe400078e0207 */
[----:B-1----:R-:W-:Y:S01]  /*5730*/  IMAD R12, R13, R6, R12 ;  /* 0x000000060d0c7224 */ /* 0x002fe200078e020c */
[----:B------:R-:W-:Y:S02]  /*5740*/  I2FP.F32.U32 R6, R11 ;  /* 0x0000000b00067245 */ /* 0x000fe40000201000 */
[--C-:B------:R-:W-:Y:S02]  /*5750*/  SHF.R.U64 R13, R4, UR6, R5.reuse ;  /* 0x00000006040d7c19 */ /* 0x100fe40008001205 */
[----:B------:R-:W-:Y:S01]  /*5760*/  SHF.R.U32.HI R4, RZ, UR6, R5 ;  /* 0x00000006ff047c19 */ /* 0x000fe20008011605 */
[----:B------:R-:W-:Y:S01]  /*5770*/  FMUL R6, R6, UR7 ;  /* 0x0000000706067c20 */ /* 0x000fe20008400000 */
[----:B------:R-:W-:-:S02]  /*5780*/  ULDC UR6, c[0x0][0x608] ;  /* 0x0001820000067ab9 */ /* 0x000fc40000000800 */
[--C-:B------:R-:W-:Y:S01]  /*5790*/  SHF.R.U64 R15, R13, UR6, R4.reuse ;  /* 0x000000060d0f7c19 */ /* 0x100fe20008001204 */
[----:B------:R0:W1:Y:S01]  /*57a0*/  F2I.U32.TRUNC.NTZ R20, R6 ;  /* 0x0000000600147305 */ /* 0x000062000020f000 */
[----:B------:R-:W-:Y:S01]  /*57b0*/  SHF.R.U32.HI R4, RZ, UR6, R4 ;  /* 0x00000006ff047c19 */ /* 0x000fe20008011604 */
[----:B------:R-:W-:-:S03]  /*57c0*/  ULDC UR6, c[0x0][0x658] ;  /* 0x0001960000067ab9 */ /* 0x000fc60000000800 */
[--C-:B------:R-:W-:Y:S02]  /*57d0*/  SHF.R.U64 R14, R15, UR6, R4.reuse ;  /* 0x000000060f0e7c19 */ /* 0x100fe40008001204 */
[----:B------:R-:W-:-:S03]  /*57e0*/  SHF.R.U32.HI R21, RZ, UR6, R4 ;  /* 0x00000006ff157c19 */ /* 0x000fc60008011604 */
[----:B------:R-:W-:Y:S02]  /*57f0*/  IMAD.MOV.U32 R4, RZ, RZ, R14 ;  /* 0x000000ffff047224 */ /* 0x000fe400078e000e */
[----:B------:R-:W-:Y:S01]  /*5800*/  IMAD.MOV.U32 R5, RZ, RZ, R21 ;  /* 0x000000ffff057224 */ /* 0x000fe200078e0015 */
[----:B0-----:R-:W-:Y:S06]  /*5810*/  @!P1 BRA `(.L_x_110) ;  /* 0x0000000000289947 */ /* 0x001fec0003800000 */
        /* <DEDUP_REMOVED lines=10> */
.L_x_110:
[----:B------:R-:W-:Y:S01]  /*58c0*/  ISETP.NE.AND P1, PT, R2, 0x1, PT ;  /* 0x000000010200780c */ /* 0x000fe20003f25270 */
[----:B------:R-:W-:Y:S01]  /*58d0*/  ULDC UR6, c[0x0][0x648] ;  /* 0x0001920000067ab9 */ /* 0x000fe20000000800 */
[----:B------:R-:W-:Y:S01]  /*58e0*/  LOP3.LUT R15, R15, UR5, RZ, 0xc0, !PT ;  /* 0x000000050f0f7c12 */ /* 0x000fe2000f8ec0ff */
[----:B-1----:R-:W-:Y:S01]  /*58f0*/  IMAD.MOV R20, RZ, RZ, -R20 ;  /* 0x000000ffff147224 */ /* 0x002fe200078e0a14 */
[----:B------:R-:W-:Y:S01]  /*5900*/  SHF.R.U64 R4, R4, UR6, R5 ;  /* 0x0000000604047c19 */ /* 0x000fe20008001205 */
[----:B------:R-:W-:Y:S01]  /*5910*/  ULDC UR6, c[0x0][0x638] ;  /* 0x00018e0000067ab9 */ /* 0x000fe20000000800 */
[----:B------:R-:W-:Y:S01]  /*5920*/  LOP3.LUT R13, R13, UR4, RZ, 0xc0, !PT ;  /* 0x000000040d0d7c12 */ /* 0x000fe2000f8ec0ff */
[----:B------:R-:W-:Y:S02]  /*5930*/  ULDC UR7, c[0x0][0x610] ;  /* 0x0001840000077ab9 */ /* 0x000fe40000000800 */
[----:B------:R-:W-:Y:S02]  /*5940*/  IMAD.MOV R5, RZ, RZ, -R4 ;  /* 0x000000ffff057224 */ /* 0x000fe400078e0a04 */
[----:B------:R-:W-:-:S02]  /*5950*/  IMAD R15, R4, UR13, R15 ;  /* 0x0000000d040f7c24 */ /* 0x000fc4000f8e020f */
[----:B--2---:R-:W-:Y:S02]  /*5960*/  @P1 IMAD R12, R18, R20, R11 ;  /* 0x00000014120c1224 */ /* 0x004fe400078e020b */
[----:B------:R-:W-:Y:S01]  /*5970*/  IMAD R14, R5, UR6, R14 ;  /* 0x00000006050e7c24 */ /* 0x000fe2000f8e020e */
[----:B------:R-:W-:Y:S01]  /*5980*/  ULDC UR6, c[0x0][0x600] ;  /* 0x0001800000067ab9 */ /* 0x000fe20000000800 */
[----:B------:R-:W-:Y:S02]  /*5990*/  IMAD R12, R15, UR7, R12 ;  /* 0x000000070f0c7c24 */ /* 0x000fe4000f8e020c */
[----:B------:R-:W-:Y:S02]  /*59a0*/  IMAD R5, R14, UR6, R13 ;  /* 0x000000060e057c24 */ /* 0x000fe4000f8e020d */
[----:B------:R-:W-:-:S03]  /*59b0*/  IMAD.MOV.U32 R4, RZ, RZ, 0x1 ;  /* 0x00000001ff047424 */ /* 0x000fc600078e00ff */
[----:B------:R-:W-:Y:S02]  /*59c0*/  SEL R18, R5, R12, !P1 ;  /* 0x0000000c05127207 */ /* 0x000fe40004800000 */
[----:B------:R-:W-:-:S07]  /*59d0*/  SEL R22, R12, R5, !P1 ;  /* 0x000000050c167207 */ /* 0x000fce0004800000 */
.L_x_108:
[----:B------:R-:W-:Y:S05]  /*59e0*/  BSYNC B1 ;  /* 0x0000000000017941 */ /* 0x000fea0003800000 */
.L_x_107:
[----:B------:R-:W-:-:S13]  /*59f0*/  LOP3.LUT P1, RZ, R4, 0xff, RZ, 0xc0, !PT ;  /* 0x000000ff04ff7812 */ /* 0x000fda000782c0ff */
[----:B------:R-:W-:Y:S05]  /*5a00*/  @P1 BRA `(.L_x_111) ;  /* 0xfffffff400181947 */ /* 0x000fea000383ffff */
[----:B------:R-:W-:Y:S05]  /*5a10*/  BSYNC B0 ;  /* 0x0000000000007941 */ /* 0x000fea0003800000 */
.L_x_99:
[----:B------:R-:W-:-:S03]  /*5a20*/  UMOV UR6, 0xffffffff ;  /* 0xffffffff00067882 */ /* 0x000fc60000000000 */
[----:B------:R-:W-:Y:S05]  /*5a30*/  BRA.DIV UR6, `(.L_x_112) ;  /* 0x0000000606907947 */ /* 0x000fea000b800000 */
[----:B------:R-:W-:-:S13]  /*5a40*/  ELECT P6, URZ, PT ;  /* 0x00000000003f782f */ /* 0x000fda00038c0000 */
.L_x_130:
[----:B------:R-:W-:Y:S04]  /*5a50*/  BSSY B0, `(.L_x_113) ;  /* 0x000003d000007945 */ /* 0x000fe80003800000 */
[----:B------:R-:W-:Y:S05]  /*5a60*/  @!P6 BRA `(.L_x_114) ;  /* 0x0000000000ece947 */ /* 0x000fea0003800000 */
[----:B------:R-:W-:-:S04]  /*5a70*/  LOP3.LUT R23, R23, 0x2, RZ, 0xfc, !PT ;  /* 0x0000000217177812 */ /* 0x000fc800078efcff */
[----:B------:R-:W-:-:S13]  /*5a80*/  ISETP.NE.AND P0, PT, R23, 0x3, PT ;  /* 0x000000031700780c */ /* 0x000fda0003f05270 */
[----:B------:R-:W-:Y:S05]  /*5a90*/  @!P0 BRA `(.L_x_115) ;  /* 0x0000000000048947 */ /* 0x000fea0003800000 */
[----:B------:R-:W-:Y:S01]  /*5aa0*/  BPT.TRAP 0x1 ;  /* 0x000000040000795c */ /* 0x000fe20000300000 */
.L_x_115:
[----:B------:R-:W0:Y:S01]  /*5ab0*/  S2R R5, SR_CgaCtaId ;  /* 0x0000000000057919 */ /* 0x000e220000008800 */
[----:B------:R-:W-:Y:S02]  /*5ac0*/  MOV R0, 0x400 ;  /* 0x0000040000007802 */ /* 0x000fe40000000f00 */
[----:B------:R-:W-:Y:S02]  /*5ad0*/  SHF.L.U32 R2, R3, 0x1f, RZ ;  /* 0x0000001f03027819 */ /* 0x000fe400000006ff */
[----:B0-----:R-:W-:-:S05]  /*5ae0*/  LEA R5, R5, R0, 0x18 ;  /* 0x0000000005057211 */ /* 0x001fca00078ec0ff */
[----:B------:R-:W-:-:S04]  /*5af0*/  VIADD R5, R5, 0x30 ;  /* 0x0000003005057836 */ /* 0x000fc80000000000 */
[C---:B------:R-:W-:Y:S02]  /*5b00*/  IMAD R7, R8.reuse, 0x8, R5 ;  /* 0x0000000808077824 */ /* 0x040fe400078e0205 */
[----:B------:R-:W-:Y:S02]  /*5b10*/  VIADD R8, R8, 0x1 ;  /* 0x0000000108087836 */ /* 0x000fe40000000000 */
[----:B------:R-:W0:Y:S03]  /*5b20*/  SYNCS.PHASECHK.TRANS64.TRYWAIT P0, [R7+URZ], R2 ;  /* 0x00000002070075a7 */ /* 0x000e26000800017f */
[----:B------:R-:W-:-:S04]  /*5b30*/  ISETP.NE.AND P1, PT, R8, 0x6, PT ;  /* 0x000000060800780c */ /* 0x000fc80003f25270 */
[----:B------:R-:W-:Y:S02]  /*5b40*/  SEL R0, RZ, 0x1, P1 ;  /* 0x00000001ff007807 */ /* 0x000fe40000800000 */
[----:B------:R-:W-:Y:S02]  /*5b50*/  SEL R8, R8, RZ, P1 ;  /* 0x000000ff08087207 */ /* 0x000fe40000800000 */
[----:B------:R-:W-:-:S03]  /*5b60*/  LOP3.LUT R9, R3, R0, RZ, 0x3c, !PT ;  /* 0x0000000003097212 */ /* 0x000fc600078e3cff */
[----:B------:R-:W-:Y:S01]  /*5b70*/  IMAD R6, R8, 0x8, R5 ;  /* 0x0000000808067824 */ /* 0x000fe200078e0205 */
[----:B------:R-:W-:Y:S01]  /*5b80*/  SHF.L.U32 R3, R9, 0x1f, RZ ;  /* 0x0000001f09037819 */ /* 0x000fe200000006ff */
[----:B0-----:R-:W-:Y:S06]  /*5b90*/  @!P0 BRA `(.L_x_116) ;  /* 0x0000000400588947 */ /* 0x001fec0003800000 */
.L_x_131:
[----:B------:R-:W1:Y:S01]  /*5ba0*/  SYNCS.PHASECHK.TRANS64.TRYWAIT P0, [R6+URZ], R3 ;  /* 0x00000003060075a7 */ /* 0x000e62000800017f */
[----:B------:R-:W-:-:S05]  /*5bb0*/  VIADD R0, R8, 0x1 ;  /* 0x0000000108007836 */ /* 0x000fca0000000000 */
[----:B------:R-:W-:-:S04]  /*5bc0*/  ISETP.NE.AND P1, PT, R0, 0x6, PT ;  /* 0x000000060000780c */ /* 0x000fc80003f25270 */
[----:B0-----:R-:W-:Y:S02]  /*5bd0*/  SEL R2, RZ, 0x1, P1 ;  /* 0x00000001ff027807 */ /* 0x001fe40000800000 */
[----:B------:R-:W-:Y:S02]  /*5be0*/  SEL R0, R0, RZ, P1 ;  /* 0x000000ff00007207 */ /* 0x000fe40000800000 */
[----:B------:R-:W-:-:S03]  /*5bf0*/  LOP3.LUT R9, R9, R2, RZ, 0x3c, !PT ;  /* 0x0000000209097212 */ /* 0x000fc600078e3cff */
[----:B------:R-:W-:Y:S01]  /*5c00*/  IMAD R7, R0, 0x8, R5 ;  /* 0x0000000800077824 */ /* 0x000fe200078e0205 */
[----:B------:R-:W-:Y:S01]  /*5c10*/  SHF.L.U32 R4, R9, 0x1f, RZ ;  /* 0x0000001f09047819 */ /* 0x000fe200000006ff */
[----:B-1----:R-:W-:Y:S06]  /*5c20*/  @!P0 BRA `(.L_x_117) ;  /* 0x0000000400488947 */ /* 0x002fec0003800000 */
.L_x_132:
[----:B------:R-:W1:Y:S01]  /*5c30*/  SYNCS.PHASECHK.TRANS64.TRYWAIT P0, [R7+URZ], R4 ;  /* 0x00000004070075a7 */ /* 0x000e62000800017f */
[----:B------:R-:W-:-:S05]  /*5c40*/  VIADD R0, R0, 0x1 ;  /* 0x0000000100007836 */ /* 0x000fca0000000000 */
[----:B------:R-:W-:-:S04]  /*5c50*/  ISETP.NE.AND P1, PT, R0, 0x6, PT ;  /* 0x000000060000780c */ /* 0x000fc80003f25270 */
[----:B------:R-:W-:Y:S02]  /*5c60*/  SEL R2, RZ, 0x1, P1 ;  /* 0x00000001ff027807 */ /* 0x000fe40000800000 */
[----:B------:R-:W-:Y:S02]  /*5c70*/  SEL R0, R0, RZ, P1 ;  /* 0x000000ff00007207 */ /* 0x000fe40000800000 */
[----:B------:R-:W-:-:S03]  /*5c80*/  LOP3.LUT R9, R9, R2, RZ, 0x3c, !PT ;  /* 0x0000000209097212 */ /* 0x000fc600078e3cff */
[----:B0-----:R-:W-:Y:S01]  /*5c90*/  IMAD R6, R0, 0x8, R5 ;  /* 0x0000000800067824 */ /* 0x001fe200078e0205 */
[----:B------:R-:W-:Y:S01]  /*5ca0*/  SHF.L.U32 R3, R9, 0x1f, RZ ;  /* 0x0000001f09037819 */ /* 0x000fe200000006ff */
[----:B-1----:R-:W-:Y:S06]  /*5cb0*/  @!P0 BRA `(.L_x_118) ;  /* 0x0000000400388947 */ /* 0x002fec0003800000 */
.L_x_133:
        /* <DEDUP_REMOVED lines=9> */
.L_x_134:
[----:B------:R-:W1:Y:S01]  /*5d50*/  SYNCS.PHASECHK.TRANS64.TRYWAIT P0, [R7+URZ], R4 ;  /* 0x00000004070075a7 */ /* 0x000e62000800017f */
[----:B------:R-:W-:-:S05]  /*5d60*/  VIADD R0, R0, 0x1 ;  /* 0x0000000100007836 */ /* 0x000fca0000000000 */
[----:B------:R-:W-:-:S04]  /*5d70*/  ISETP.NE.AND P1, PT, R0, 0x6, PT ;  /* 0x000000060000780c */ /* 0x000fc80003f25270 */
[----:B------:R-:W-:Y:S02]  /*5d80*/  SEL R2, RZ, 0x1, P1 ;  /* 0x00000001ff027807 */ /* 0x000fe40000800000 */
[----:B------:R-:W-:Y:S02]  /*5d90*/  SEL R0, R0, RZ, P1 ;  /* 0x000000ff00007207 */ /* 0x000fe40000800000 */
[----:B------:R-:W-:Y:S01]  /*5da0*/  LOP3.LUT R2, R9, R2, RZ, 0x3c, !PT ;  /* 0x0000000209027212 */ /* 0x000fe200078e3cff */
[----:B-1----:R-:W-:Y:S06]  /*5db0*/  @!P0 BRA `(.L_x_120) ;  /* 0x0000000400208947 */ /* 0x002fec0003800000 */
.L_x_135:
[----:B------:R-:W-:Y:S01]  /*5dc0*/  IMAD R5, R0, 0x8, R5 ;  /* 0x0000000800057824 */ /* 0x000fe200078e0205 */
[----:B------:R-:W-:-:S07]  /*5dd0*/  SHF.L.U32 R0, R2, 0x1f, RZ ;  /* 0x0000001f02007819 */ /* 0x000fce00000006ff */
.L_x_121:
[----:B--2---:R2:W3:Y:S02]  /*5de0*/  SYNCS.PHASECHK.TRANS64.TRYWAIT P0, [R5+URZ], R0 ;  /* 0x00000000050075a7 */ /* 0x0044e4000800017f */
[----:B---3--:R-:W-:Y:S05]  /*5df0*/  @!P0 NANOSLEEP.SYNCS 0x989680 ;  /* 0x009896800000895d */ /* 0x008fea0003900000 */
[----:B------:R-:W3:Y:S02]  /*5e00*/  @!P0 SYNCS.PHASECHK.TRANS64 P0, [R5+URZ], R0 ;  /* 0x00000000050085a7 */ /* 0x000ee4000800007f */
[----:B---3--:R-:W-:Y:S05]  /*5e10*/  @!P0 BRA `(.L_x_121) ;  /* 0xfffffffc00f08947 */ /* 0x008fea000383ffff */
.L_x_114:
[----:B------:R-:W-:Y:S05]  /*5e20*/  BSYNC B0 ;  /* 0x0000000000007941 */ /* 0x000fea0003800000 */
.L_x_113:
[----:B------:R-:W-:Y:S05]  /*5e30*/  EXIT ;  /* 0x000000000000794d */ /* 0x000fea0003800000 */
.L_x_15:
[----:B0-----:R-:W-:-:S04]  /*5e40*/  IMAD.U32 R3, RZ, RZ, UR43 ;  /* 0x0000002bff037e24 */ /* 0x001fc8000f8e00ff */
[----:B------:R0:W1:Y:S03]  /*5e50*/  SYNCS.PHASECHK.TRANS64.TRYWAIT P0, [R3+URZ+-0x8], R0 ;  /* 0xfffff800030075a7 */ /* 0x000066000800017f */
[----:B-1----:R-:W-:Y:S05]  /*5e60*/  @!P0 NANOSLEEP.SYNCS 0x989680 ;  /* 0x009896800000895d */ /* 0x002fea0003900000 */
[----:B------:R-:W1:Y:S02]  /*5e70*/  @!P0 SYNCS.PHASECHK.TRANS64 P0, [R3+URZ+-0x8], R0 ;  /* 0xfffff800030085a7 */ /* 0x000e64000800007f */
[----:B-1----:R-:W-:Y:S05]  /*5e80*/  @!P0 BRA `(.L_x_15) ;  /* 0xfffffffc00ec8947 */ /* 0x002fea000383ffff */
[----:B------:R-:W-:Y:S05]  /*5e90*/  BRA `(.L_x_122) ;  /* 0xffffffb400dc7947 */ /* 0x000fea000383ffff */
.L_x_20:
[----:B-1----:R1:W2:Y:S02]  /*5ea0*/  SYNCS.PHASECHK.TRANS64.TRYWAIT P1, [R3+URZ], R0 ;  /* 0x00000000030075a7 */ /* 0x0022a4000802017f */
[----:B--2---:R-:W-:Y:S05]  /*5eb0*/  @!P1 NANOSLEEP.SYNCS 0x989680 ;  /* 0x009896800000995d */ /* 0x004fea0003900000 */
[----:B------:R-:W2:Y:S02]  /*5ec0*/  @!P1 SYNCS.PHASECHK.TRANS64 P1, [R3+URZ], R0 ;  /* 0x00000000030095a7 */ /* 0x000ea4000802007f */
[----:B--2---:R-:W-:Y:S05]  /*5ed0*/  @!P1 BRA `(.L_x_20) ;  /* 0xfffffffc00f09947 */ /* 0x004fea000383ffff */
[----:B------:R-:W-:Y:S05]  /*5ee0*/  BRA `(.L_x_19) ;  /* 0xffffffb800487947 */ /* 0x000fea000383ffff */
.L_x_25:
[----:B-1----:R-:W-:-:S04]  /*5ef0*/  IMAD.U32 R4, RZ, RZ, UR4 ;  /* 0x00000004ff047e24 */ /* 0x002fc8000f8e00ff */
[----:B------:R1:W2:Y:S03]  /*5f00*/  SYNCS.PHASECHK.TRANS64.TRYWAIT P1, [R4+URZ], R3 ;  /* 0x00000003040075a7 */ /* 0x0002a6000802017f */
[----:B--2---:R-:W-:Y:S05]  /*5f10*/  @!P1 NANOSLEEP.SYNCS 0x989680 ;  /* 0x009896800000995d */ /* 0x004fea0003900000 */
[----:B------:R-:W2:Y:S02]  /*5f20*/  @!P1 SYNCS.PHASECHK.TRANS64 P1, [R4+URZ], R3 ;  /* 0x00000003040095a7 */ /* 0x000ea4000802007f */
[----:B--2---:R-:W-:Y:S05]  /*5f30*/  @!P1 BRA `(.L_x_25) ;  /* 0xfffffffc00ec9947 */ /* 0x004fea000383ffff */
[----:B------:R-:W-:Y:S05]  /*5f40*/  BRA `(.L_x_24) ;  /* 0xffffffbc00707947 */ /* 0x000fea000383ffff */
.L_x_31:
[----:B0-----:R-:W-:-:S04]  /*5f50*/  IMAD.U32 R3, RZ, RZ, UR43 ;  /* 0x0000002bff037e24 */ /* 0x001fc8000f8e00ff */
[----:B------:R0:W1:Y:S03]  /*5f60*/  SYNCS.PHASECHK.TRANS64.TRYWAIT P0, [R3+URZ+0x8], R0 ;  /* 0x00000800030075a7 */ /* 0x000066000800017f */
[----:B-1----:R-:W-:Y:S05]  /*5f70*/  @!P0 NANOSLEEP.SYNCS 0x989680 ;  /* 0x009896800000895d */ /* 0x002fea0003900000 */
[----:B------:R-:W1:Y:S02]  /*5f80*/  @!P0 SYNCS.PHASECHK.TRANS64 P0, [R3+URZ+0x8], R0 ;  /* 0x00000800030085a7 */ /* 0x000e64000800007f */
[----:B-1----:R-:W-:Y:S05]  /*5f90*/  @!P0 BRA `(.L_x_31) ;  /* 0xfffffffc00ec8947 */ /* 0x002fea000383ffff */
[----:B------:R-:W-:Y:S05]  /*5fa0*/  BRA `(.L_x_123) ;  /* 0xffffffc4000c7947 */ /* 0x000fea000383ffff */
.L_x_100:
[----:B------:R-:W-:Y:S01]  /*5fb0*/  BSSY B1, `(.L_x_124) ;  /* 0x0000006000017945 */ /* 0x000fe20003800000 */
[----:B------:R-:W-:-:S07]  /*5fc0*/  IMAD.MOV.U32 R15, RZ, RZ, -0x1 ;  /* 0xffffffffff0f7424 */ /* 0x000fce00078e00ff */
[----:B-----5:R-:W-:Y:S05]  /*5fd0*/  WARPSYNC.COLLECTIVE R15, `(.L_x_125) ;  /* 0x000000000f0c7348 */ /* 0x020fea0003c00000 */
[----:B------:R-:W-:Y:S02]  /*5fe0*/  ELECT P6, UR62, PT ;  /* 0x00000000003e782f */ /* 0x000fe400038c0000 */
[----:B------:R-:W-:Y:S01]  /*5ff0*/  MOV R14, UR62 ;  /* 0x0000003e000e7c02 */ /* 0x000fe20008000f00 */
[----:B-----5:R-:W-:Y:S10]  /*6000*/  ENDCOLLECTIVE ;  /* 0x000000000000791b */ /* 0x020ff40003800000 */
.L_x_125:
[----:B------:R-:W-:Y:S05]  /*6010*/  BSYNC B1 ;  /* 0x0000000000017941 */ /* 0x000fea0003800000 */
.L_x_124:
[----:B------:R-:W-:Y:S05]  /*6020*/  BRA `(.L_x_126) ;  /* 0xffffffec009c7947 */ /* 0x000fea000383ffff */
.L_x_103:
[----:B-1----:R1:W2:Y:S02]  /*6030*/  SYNCS.PHASECHK.TRANS64.TRYWAIT P1, [R11+URZ+0x30], R6 ;  /* 0x000030060b0075a7 */ /* 0x0022a4000802017f */
[----:B--2---:R-:W-:Y:S05]  /*6040*/  @!P1 NANOSLEEP.SYNCS 0x989680 ;  /* 0x009896800000995d */ /* 0x004fea0003900000 */
[----:B------:R-:W2:Y:S02]  /*6050*/  @!P1 SYNCS.PHASECHK.TRANS64 P1, [R11+URZ+0x30], R6 ;  /* 0x000030060b0095a7 */ /* 0x000ea4000802007f */
[----:B--2---:R-:W-:Y:S05]  /*6060*/  @!P1 BRA `(.L_x_103) ;  /* 0xfffffffc00f09947 */ /* 0x004fea000383ffff */
[----:B------:R-:W-:Y:S05]  /*6070*/  BRA `(.L_x_127) ;  /* 0xffffffec00d07947 */ /* 0x000fea000383ffff */
.L_x_112:
[----:B------:R-:W-:Y:S01]  /*6080*/  BSSY B0, `(.L_x_128) ;  /* 0x0000006000007945 */ /* 0x000fe20003800000 */
[----:B------:R-:W-:-:S07]  /*6090*/  IMAD.MOV.U32 R15, RZ, RZ, -0x1 ;  /* 0xffffffffff0f7424 */ /* 0x000fce00078e00ff */
[----:B-----5:R-:W-:Y:S05]  /*60a0*/  WARPSYNC.COLLECTIVE R15, `(.L_x_129) ;  /* 0x000000000f0c7348 */ /* 0x020fea0003c00000 */
[----:B------:R-:W-:Y:S02]  /*60b0*/  ELECT P6, UR62, PT ;  /* 0x00000000003e782f */ /* 0x000fe400038c0000 */
[----:B------:R-:W-:Y:S01]  /*60c0*/  MOV R14, UR62 ;  /* 0x0000003e000e7c02 */ /* 0x000fe20008000f00 */
[----:B-----5:R-:W-:Y:S10]  /*60d0*/  ENDCOLLECTIVE ;  /* 0x000000000000791b */ /* 0x020ff40003800000 */
.L_x_129:
[----:B------:R-:W-:Y:S05]  /*60e0*/  BSYNC B0 ;  /* 0x0000000000007941 */ /* 0x000fea0003800000 */
.L_x_128:
[----:B------:R-:W-:Y:S05]  /*60f0*/  BRA `(.L_x_130) ;  /* 0xfffffff800547947 */ /* 0x000fea000383ffff */
.L_x_116:
[----:B0-----:R0:W1:Y:S02]  /*6100*/  SYNCS.PHASECHK.TRANS64.TRYWAIT P0, [R7+URZ], R2 ;  /* 0x00000002070075a7 */ /* 0x001064000800017f */
[----:B-1----:R-:W-:Y:S05]  /*6110*/  @!P0 NANOSLEEP.SYNCS 0x989680 ;  /* 0x009896800000895d */ /* 0x002fea0003900000 */
[----:B------:R-:W1:Y:S02]  /*6120*/  @!P0 SYNCS.PHASECHK.TRANS64 P0, [R7+URZ], R2 ;  /* 0x00000002070085a7 */ /* 0x000e64000800007f */
[----:B-1----:R-:W-:Y:S05]  /*6130*/  @!P0 BRA `(.L_x_116) ;  /* 0xfffffffc00f08947 */ /* 0x002fea000383ffff */
[----:B------:R-:W-:Y:S05]  /*6140*/  BRA `(.L_x_131) ;  /* 0xfffffff800947947 */ /* 0x000fea000383ffff */
.L_x_117:
[----:B0-----:R0:W1:Y:S02]  /*6150*/  SYNCS.PHASECHK.TRANS64.TRYWAIT P0, [R6+URZ], R3 ;  /* 0x00000003060075a7 */ /* 0x001064000800017f */
[----:B-1----:R-:W-:Y:S05]  /*6160*/  @!P0 NANOSLEEP.SYNCS 0x989680 ;  /* 0x009896800000895d */ /* 0x002fea0003900000 */
[----:B------:R-:W1:Y:S02]  /*6170*/  @!P0 SYNCS.PHASECHK.TRANS64 P0, [R6+URZ], R3 ;  /* 0x00000003060085a7 */ /* 0x000e64000800007f */
[----:B-1----:R-:W-:Y:S05]  /*6180*/  @!P0 BRA `(.L_x_117) ;  /* 0xfffffffc00f08947 */ /* 0x002fea000383ffff */
[----:B------:R-:W-:Y:S05]  /*6190*/  BRA `(.L_x_132) ;  /* 0xfffffff800a47947 */ /* 0x000fea000383ffff */
.L_x_118:
[----:B0-----:R0:W1:Y:S02]  /*61a0*/  SYNCS.PHASECHK.TRANS64.TRYWAIT P0, [R7+URZ], R4 ;  /* 0x00000004070075a7 */ /* 0x001064000800017f */
[----:B-1----:R-:W-:Y:S05]  /*61b0*/  @!P0 NANOSLEEP.SYNCS 0x989680 ;  /* 0x009896800000895d */ /* 0x002fea0003900000 */
[----:B------:R-:W1:Y:S02]  /*61c0*/  @!P0 SYNCS.PHASECHK.TRANS64 P0, [R7+URZ], R4 ;  /* 0x00000004070085a7 */ /* 0x000e64000800007f */
[----:B-1----:R-:W-:Y:S05]  /*61d0*/  @!P0 BRA `(.L_x_118) ;  /* 0xfffffffc00f08947 */ /* 0x002fea000383ffff */
[----:B------:R-:W-:Y:S05]  /*61e0*/  BRA `(.L_x_133) ;  /* 0xfffffff800b47947 */ /* 0x000fea000383ffff */
.L_x_119:
[----:B0-----:R0:W1:Y:S02]  /*61f0*/  SYNCS.PHASECHK.TRANS64.TRYWAIT P0, [R6+URZ], R3 ;  /* 0x00000003060075a7 */ /* 0x001064000800017f */
[----:B-1----:R-:W-:Y:S05]  /*6200*/  @!P0 NANOSLEEP.SYNCS 0x989680 ;  /* 0x009896800000895d */ /* 0x002fea0003900000 */
[----:B------:R-:W1:Y:S02]  /*6210*/  @!P0 SYNCS.PHASECHK.TRANS64 P0, [R6+URZ], R3 ;  /* 0x00000003060085a7 */ /* 0x000e64000800007f */
[----:B-1----:R-:W-:Y:S05]  /*6220*/  @!P0 BRA `(.L_x_119) ;  /* 0xfffffffc00f08947 */ /* 0x002fea000383ffff */
[----:B------:R-:W-:Y:S05]  /*6230*/  BRA `(.L_x_134) ;  /* 0xfffffff800c47947 */ /* 0x000fea000383ffff */
.L_x_120:
[----:B-1----:R1:W2:Y:S02]  /*6240*/  SYNCS.PHASECHK.TRANS64.TRYWAIT P0, [R7+URZ], R4 ;  /* 0x00000004070075a7 */ /* 0x0022a4000800017f */
[----:B--2---:R-:W-:Y:S05]  /*6250*/  @!P0 NANOSLEEP.SYNCS 0x989680 ;  /* 0x009896800000895d */ /* 0x004fea0003900000 */
[----:B------:R-:W2:Y:S02]  /*6260*/  @!P0 SYNCS.PHASECHK.TRANS64 P0, [R7+URZ], R4 ;  /* 0x00000004070085a7 */ /* 0x000ea4000800007f */
[----:B--2---:R-:W-:Y:S05]  /*6270*/  @!P0 BRA `(.L_x_120) ;  /* 0xfffffffc00f08947 */ /* 0x004fea000383ffff */
[----:B------:R-:W-:Y:S05]  /*6280*/  BRA `(.L_x_135) ;  /* 0xfffffff800cc7947 */ /* 0x000fea000383ffff */
.L_x_136:
[----:B------:R-:W-:-:S00]  /*6290*/  BRA `(.L_x_136) ;  /* 0xfffffffc00fc7947 */ /* 0x000fc0000383ffff */
[----:B------:R-:W-:-:S00]  /*62a0*/  NOP ;  /* 0x0000000000007918 */ /* 0x000fc00000000000 */
        /* <DEDUP_REMOVED lines=13> */
.L_x_137:


//--------------------- .nv.global.init           --------------------------
	.section	.nv.global.init,"aw",@progbits
.nv.global.init:
	.type		$str$22,@object
	.size		$str$22,($str$23 - $str$22)
$str$22:
        /*0000*/ 	.byte	0x6b, 0x5f, 0x74, 0x69, 0x6c, 0x65, 0x5f, 0x63, 0x6f, 0x75, 0x6e, 0x74, 0x20, 0x3e, 0x3d, 0x20
        /*0010*/ 	.byte	0x31, 0x00
	.type		$str$23,@object
	.size		$str$23,(__unnamed_1 - $str$23)
$str$23:
        /*0012*/ 	.byte	0x2f, 0x74, 0x6d, 0x70, 0x2f, 0x63, 0x75, 0x74, 0x6c, 0x61, 0x73, 0x73, 0x5f, 0x73, 0x77, 0x65
        /*0022*/ 	.byte	0x65, 0x70, 0x5f, 0x73, 0x72, 0x63, 0x2f, 0x69, 0x6e, 0x63, 0x6c, 0x75, 0x64, 0x65, 0x2f, 0x63
        /*0032*/ 	.byte	0x75, 0x74, 0x6c, 0x61, 0x73, 0x73, 0x2f, 0x67, 0x65, 0x6d, 0x6d, 0x2f, 0x63, 0x6f, 0x6c, 0x6c
        /*0042*/ 	.byte	0x65, 0x63, 0x74, 0x69, 0x76, 0x65, 0x2f, 0x73, 0x6d, 0x39, 0x30, 0x5f, 0x6d, 0x6d, 0x61, 0x5f
        /*0052*/ 	.byte	0x74, 0x6d, 0x61, 0x5f, 0x67, 0x6d, 0x6d, 0x61, 0x5f, 0x73, 0x73, 0x5f, 0x77, 0x61, 0x72, 0x70
        /*0062*/ 	.byte	0x73, 0x70, 0x65, 0x63, 0x69, 0x61, 0x6c, 0x69, 0x7a, 0x65, 0x64, 0x2e, 0x68, 0x70, 0x70, 0x00
	.type		__unnamed_1,@object
	.size		__unnamed_1,(.L_0 - __unnamed_1)
__unnamed_1:
        /*0072*/ 	.byte	0x76, 0x6f, 0x69, 0x64, 0x20, 0x63, 0x75, 0x74, 0x6c, 0x61, 0x73, 0x73, 0x3a, 0x3a, 0x67, 0x65
        /* <DEDUP_REMOVED lines=179> */
        /*0bb2*/ 	.byte	0x69, 0x74, 0x79, 0x5d, 0x00
.L_0:


//--------------------- .nv.shared._ZN7cutlass13device_kernelINS_4gemm6kernel13GemmUniversalIN4cute5tupleIJiiiiEEENS1_10collective13CollectiveMmaINS1_34MainloopSm90TmaGmmaWarpSpecializedILi6ENS5_IJNS4_1CILi1EEESB_SB_EEENS1_32KernelTmaWarpSpecializedPingpongEEENS5_IJNSA_ILi64EEESF_NSA_ILi128EEEEEENS_6half_tENS5_IJlSB_lEEESI_SJ_NS4_8TiledMMAINS4_8MMA_AtomIJNS4_4SM904GMMA25MMA_64x64x16_F32F16F16_SSILNSN_5MajorE0ELSP_0ELNSN_7ScaleInE1ELSQ_1EEEEEENS4_6LayoutISC_NS5_IJNSA_ILi0EEESU_SU_EEEEENS5_IJNS4_10UnderscoreESX_SX_EEEEENS4_13SM90_TMA_LOADENS4_14ComposedLayoutINS4_7SwizzleILi3ELi4ELi3EEENS4_18smem_ptr_flag_bitsILi16EEENST_INS5_IJNSA_ILi8EEESF_EEENS5_IJSF_SB_EEEEEEEvNS4_8identityES10_S1A_vS1B_EENS_8epilogue10collective6detail29Sm90TmaWarpSpecializedAdapterINS1E_15DefaultEpilogueISI_SJ_SJ_NS1D_6thread17LinearCombinationISI_Li1EffLNS1I_9ScaleType4KindE0ELNS_15FloatRoundStyleE2ESI_EENS1_15EpilogueDefaultEEEEEvvEEEEvNT_6ParamsE --------------------------
	.section	.nv.shared._ZN7cutlass13device_kernelINS_4gemm6kernel13GemmUniversalIN4cute5tupleIJiiiiEEENS1_10collective13CollectiveMmaINS1_34MainloopSm90TmaGmmaWarpSpecializedILi6ENS5_IJNS4_1CILi1EEESB_SB_EEENS1_32KernelTmaWarpSpecializedPingpongEEENS5_IJNSA_ILi64EEESF_NSA_ILi128EEEEEENS_6half_tENS5_IJlSB_lEEESI_SJ_NS4_8TiledMMAINS4_8MMA_AtomIJNS4_4SM904GMMA25MMA_64x64x16_F32F16F16_SSILNSN_5MajorE0ELSP_0ELNSN_7ScaleInE1ELSQ_1EEEEEENS4_6LayoutISC_NS5_IJNSA_ILi0EEESU_SU_EEEEENS5_IJNS4_10UnderscoreESX_SX_EEEEENS4_13SM90_TMA_LOADENS4_14ComposedLayoutINS4_7SwizzleILi3ELi4ELi3EEENS4_18smem_ptr_flag_bitsILi16EEENST_INS5_IJNSA_ILi8EEESF_EEENS5_IJSF_SB_EEEEEEEvNS4_8identityES10_S1A_vS1B_EENS_8epilogue10collective6detail29Sm90TmaWarpSpecializedAdapterINS1E_15DefaultEpilogueISI_SJ_SJ_NS1D_6thread17LinearCombinationISI_Li1EffLNS1I_9ScaleType4KindE0ELNS_15FloatRoundStyleE2ESI_EENS1_15EpilogueDefaultEEEEEvvEEEEvNT_6ParamsE,"aw",@nobits
	.sectionflags	@""
	.align	16
	.zero		1024


//--------------------- .nv.shared.reserved.0     --------------------------
	.section	.nv.shared.reserved.0,"aw",@nobits
	.weak		__nv_reservedSMEM_offset_0_alias
	.size		__nv_reservedSMEM_offset_0_alias, 0, 0
	.other		__nv_reservedSMEM_offset_0_alias,@"STO_CUDA_RESERVED_SHARED STV_DEFAULT"
__nv_reservedSMEM_offset_0_alias:
	.zero		0


//--------------------- .nv.global                --------------------------
	.section	.nv.global,"aw",@nobits
.nv.global:
	.type		_ZN40_INTERNAL_3a5538be_4_k_cu_47ee6f5e_225984cute1_E,@object
	.size		_ZN40_INTERNAL_3a5538be_4_k_cu_47ee6f5e_225984cute1_E,(_ZN40_INTERNAL_3a5538be_4_k_cu_47ee6f5e_225984cuda3std3__45__cpo6cbeginE - _ZN40_INTERNAL_3a5538be_4_k_cu_47ee6f5e_225984cute1_E)
_ZN40_INTERNAL_3a5538be_4_k_cu_47ee6f5e_225984cute1_E:
	.zero		1
	.type		_ZN40_INTERNAL_3a5538be_4_k_cu_47ee6f5e_225984cuda3std3__45__cpo6cbeginE,@object
	.size		_ZN40_INTERNAL_3a5538be_4_k_cu_47ee6f5e_225984cuda3std3__45__cpo6cbeginE,(_ZN40_INTERNAL_3a5538be_4_k_cu_47ee6f5e_225984cuda3std3__48in_placeE - _ZN40_INTERNAL_3a5538be_4_k_cu_47ee6f5e_225984cuda3std3__45__cpo6cbeginE)
_ZN40_INTERNAL_3a5538be_4_k_cu_47ee6f5e_225984cuda3std3__45__cpo6cbeginE:
	.zero		1
	.type		_ZN40_INTERNAL_3a5538be_4_k_cu_47ee6f5e_225984cuda3std3__48in_placeE,@object
	.size		_ZN40_INTERNAL_3a5538be_4_k_cu_47ee6f5e_225984cuda3std3__48in_placeE,(_ZN40_INTERNAL_3a5538be_4_k_cu_47ee6f5e_225984cuda3std6ranges3__45__cpo9iter_moveE - _ZN40_INTERNAL_3a5538be_4_k_cu_47ee6f5e_225984cuda3std3__48in_placeE)
_ZN40_INTERNAL_3a5538be_4_k_cu_47ee6f5e_225984cuda3std3__48in_placeE:
	.zero		1
	.type		_ZN40_INTERNAL_3a5538be_4_k_cu_47ee6f5e_225984cuda3std6ranges3__45__cpo9iter_moveE,@object
	.size		_ZN40_INTERNAL_3a5538be_4_k_cu_47ee6f5e_225984cuda3std6ranges3__45__cpo9iter_moveE,(_ZN40_INTERNAL_3a5538be_4_k_cu_47ee6f5e_225984cuda3std3__45__cpo5beginE - _ZN40_INTERNAL_3a5538be_4_k_cu_47ee6f5e_225984cuda3std6ranges3__45__cpo9iter_moveE)
_ZN40_INTERNAL_3a5538be_4_k_cu_47ee6f5e_225984cuda3std6ranges3__45__cpo9iter_moveE:
	.zero		1
	.type		_ZN40_INTERNAL_3a5538be_4_k_cu_47ee6f5e_225984cuda3std3__45__cpo5beginE,@object
	.size		_ZN40_INTERNAL_3a5538be_4_k_cu_47ee6f5e_225984cuda3std3__45__cpo5beginE,(_ZN40_INTERNAL_3a5538be_4_k_cu_47ee6f5e_225984cuda3std3__442_GLOBAL__N__3a5538be_4_k_cu_47ee6f5e_225986ignoreE - _ZN40_INTERNAL_3a5538be_4_k_cu_47ee6f5e_225984cuda3std3__45__cpo5beginE)
_ZN40_INTERNAL_3a5538be_4_k_cu_47ee6f5e_225984cuda3std3__45__cpo5beginE:
	.zero		1
	.type		_ZN40_INTERNAL_3a5538be_4_k_cu_47ee6f5e_225984cuda3std3__442_GLOBAL__N__3a5538be_4_k_cu_47ee6f5e_225986ignoreE,@object
	.size		_ZN40_INTERNAL_3a5538be_4_k_cu_47ee6f5e_225984cuda3std3__442_GLOBAL__N__3a5538be_4_k_cu_47ee6f5e_225986ignoreE,(_ZN40_INTERNAL_3a5538be_4_k_cu_47ee6f5e_225984cute7productE - _ZN40_INTERNAL_3a5538be_4_k_cu_47ee6f5e_225984cuda3std3__442_GLOBAL__N__3a5538be_4_k_cu_47ee6f5e_225986ignoreE)
_ZN40_INTERNAL_3a5538be_4_k_cu_47ee6f5e_225984cuda3std3__442_GLOBAL__N__3a5538be_4_k_cu_47ee6f5e_225986ignoreE:
	.zero		1
	.type		_ZN40_INTERNAL_3a5538be_4_k_cu_47ee6f5e_225984cute7productE,@object
	.size		_ZN40_INTERNAL_3a5538be_4_k_cu_47ee6f5e_225984cute7productE,(_ZN40_INTERNAL_3a5538be_4_k_cu_47ee6f5e_225984cuda3std3__45__cpo3endE - _ZN40_INTERNAL_3a5538be_4_k_cu_47ee6f5e_225984cute7productE)
_ZN40_INTERNAL_3a5538be_4_k_cu_47ee6f5e_225984cute7productE:
	.zero		1
	.type		_ZN40_INTERNAL_3a5538be_4_k_cu_47ee6f5e_225984cuda3std3__45__cpo3endE,@object
	.size		_ZN40_INTERNAL_3a5538be_4_k_cu_47ee6f5e_225984cuda3std3__45__cpo3endE,(_ZN40_INTERNAL_3a5538be_4_k_cu_47ee6f5e_225984cuda3std3__419piecewise_constructE - _ZN40_INTERNAL_3a5538be_4_k_cu_47ee6f5e_225984cuda3std3__45__cpo3endE)
_ZN40_INTERNAL_3a5538be_4_k_cu_47ee6f5e_225984cuda3std3__45__cpo3endE:
	.zero		1
	.type		_ZN40_INTERNAL_3a5538be_4_k_cu_47ee6f5e_225984cuda3std3__419piecewise_constructE,@object
	.size		_ZN40_INTERNAL_3a5538be_4_k_cu_47ee6f5e_225984cuda3std3__419piecewise_constructE,(_ZN40_INTERNAL_3a5538be_4_k_cu_47ee6f5e_225984cuda3std3__45__cpo4cendE - _ZN40_INTERNAL_3a5538be_4_k_cu_47ee6f5e_225984cuda3std3__419piecewise_constructE)
_ZN40_INTERNAL_3a5538be_4_k_cu_47ee6f5e_225984cuda3std3__419piecewise_constructE:
	.zero		1
	.type		_ZN40_INTERNAL_3a5538be_4_k_cu_47ee6f5e_225984cuda3std3__45__cpo4cendE,@object
	.size		_ZN40_INTERNAL_3a5538be_4_k_cu_47ee6f5e_225984cuda3std3__45__cpo4cendE,(_ZN40_INTERNAL_3a5538be_4_k_cu_47ee6f5e_225984cuda3std6ranges3__45__cpo4swapE - _ZN40_INTERNAL_3a5538be_4_k_cu_47ee6f5e_225984cuda3std3__45__cpo4cendE)
_ZN40_INTERNAL_3a5538be_4_k_cu_47ee6f5e_225984cuda3std3__45__cpo4cendE:
	.zero		1
	.type		_ZN40_INTERNAL_3a5538be_4_k_cu_47ee6f5e_225984cuda3std6ranges3__45__cpo4swapE,@object
	.size		_ZN40_INTERNAL_3a5538be_4_k_cu_47ee6f5e_225984cuda3std6ranges3__45__cpo4swapE,(.L_8 - _ZN40_INTERNAL_3a5538be_4_k_cu_47ee6f5e_225984cuda3std6ranges3__45__cpo4swapE)
_ZN40_INTERNAL_3a5538be_4_k_cu_47ee6f5e_225984cuda3std6ranges3__45__cpo4swapE:
	.zero		1
.L_8:


//--------------------- .nv.constant0._ZN7cutlass13device_kernelINS_4gemm6kernel13GemmUniversalIN4cute5tupleIJiiiiEEENS1_10collective13CollectiveMmaINS1_34MainloopSm90TmaGmmaWarpSpecializedILi6ENS5_IJNS4_1CILi1EEESB_SB_EEENS1_32KernelTmaWarpSpecializedPingpongEEENS5_IJNSA_ILi64EEESF_NSA_ILi128EEEEEENS_6half_tENS5_IJlSB_lEEESI_SJ_NS4_8TiledMMAINS4_8MMA_AtomIJNS4_4SM904GMMA25MMA_64x64x16_F32F16F16_SSILNSN_5MajorE0ELSP_0ELNSN_7ScaleInE1ELSQ_1EEEEEENS4_6LayoutISC_NS5_IJNSA_ILi0EEESU_SU_EEEEENS5_IJNS4_10UnderscoreESX_SX_EEEEENS4_13SM90_TMA_LOADENS4_14ComposedLayoutINS4_7SwizzleILi3ELi4ELi3EEENS4_18smem_ptr_flag_bitsILi16EEENST_INS5_IJNSA_ILi8EEESF_EEENS5_IJSF_SB_EEEEEEEvNS4_8identityES10_S1A_vS1B_EENS_8epilogue10collective6detail29Sm90TmaWarpSpecializedAdapterINS1E_15DefaultEpilogueISI_SJ_SJ_NS1D_6thread17LinearCombinationISI_Li1EffLNS1I_9ScaleType4KindE0ELNS_15FloatRoundStyleE2ESI_EENS1_15EpilogueDefaultEEEEEvvEEEEvNT_6ParamsE --------------------------
	.section	.nv.constant0._ZN7cutlass13device_kernelINS_4gemm6kernel13GemmUniversalIN4cute5tupleIJiiiiEEENS1_10collective13CollectiveMmaINS1_34MainloopSm90TmaGmmaWarpSpecializedILi6ENS5_IJNS4_1CILi1EEESB_SB_EEENS1_32KernelTmaWarpSpecializedPingpongEEENS5_IJNSA_ILi64EEESF_NSA_ILi128EEEEEENS_6half_tENS5_IJlSB_lEEESI_SJ_NS4_8TiledMMAINS4_8MMA_AtomIJNS4_4SM904GMMA25MMA_64x64x16_F32F16F16_SSILNSN_5MajorE0ELSP_0ELNSN_7ScaleInE1ELSQ_1EEEEEENS4_6LayoutISC_NS5_IJNSA_ILi0EEESU_SU_EEEEENS5_IJNS4_10UnderscoreESX_SX_EEEEENS4_13SM90_TMA_LOADENS4_14ComposedLayoutINS4_7SwizzleILi3ELi4ELi3EEENS4_18smem_ptr_flag_bitsILi16EEENST_INS5_IJNSA_ILi8EEESF_EEENS5_IJSF_SB_EEEEEEEvNS4_8identityES10_S1A_vS1B_EENS_8epilogue10collective6detail29Sm90TmaWarpSpecializedAdapterINS1E_15DefaultEpilogueISI_SJ_SJ_NS1D_6thread17LinearCombinationISI_Li1EffLNS1I_9ScaleType4KindE0ELNS_15FloatRoundStyleE2ESI_EENS1_15EpilogueDefaultEEEEEvvEEEEvNT_6ParamsE,"a",@progbits
	.sectionflags	@""
	.align	4
.nv.constant0._ZN7cutlass13device_kernelINS_4gemm6kernel13GemmUniversalIN4cute5tupleIJiiiiEEENS1_10collective13CollectiveMmaINS1_34MainloopSm90TmaGmmaWarpSpecializedILi6ENS5_IJNS4_1CILi1EEESB_SB_EEENS1_32KernelTmaWarpSpecializedPingpongEEENS5_IJNSA_ILi64EEESF_NSA_ILi128EEEEEENS_6half_tENS5_IJlSB_lEEESI_SJ_NS4_8TiledMMAINS4_8MMA_AtomIJNS4_4SM904GMMA25MMA_64x64x16_F32F16F16_SSILNSN_5MajorE0ELSP_0ELNSN_7ScaleInE1ELSQ_1EEEEEENS4_6LayoutISC_NS5_IJNSA_ILi0EEESU_SU_EEEEENS5_IJNS4_10UnderscoreESX_SX_EEEEENS4_13SM90_TMA_LOADENS4_14ComposedLayoutINS4_7SwizzleILi3ELi4ELi3EEENS4_18smem_ptr_flag_bitsILi16EEENST_INS5_IJNSA_ILi8EEESF_EEENS5_IJSF_SB_EEEEEEEvNS4_8identityES10_S1A_vS1B_EENS_8epilogue10collective6detail29Sm90TmaWarpSpecializedAdapterINS1E_15DefaultEpilogueISI_SJ_SJ_NS1D_6thread17LinearCombinationISI_Li1EffLNS1I_9ScaleType4KindE0ELNS_15FloatRoundStyleE2ESI_EENS1_15EpilogueDefaultEEEEEvvEEEEvNT_6ParamsE:
	.zero		1664


//--------------------- SYMBOLS --------------------------

	.type		.nv.reservedSmem.offset0,@object
	.size		.nv.reservedSmem.offset0,0x4
	.type		__assertfail,@function
